	.target	sm_100a

	.elftype	@"ET_EXEC"


//--------------------- .note.nv.tkinfo           --------------------------
	.section	.note.nv.tkinfo,"",@"SHT_NOTE"
	.sectionflags	@"SHF_NOTE_NV_TKINFO"
	.tkinfo
        /*0018*/ 	.word	0x00000002
        /*0030*/ 	.string	""
        /*0030*/ 	.string	"ptxas"
        /*0030*/ 	.string	"Cuda compilation tools, release 13.0, V13.0.88"
        /*0030*/ 	.string	"Build cuda_13.0.r13.0/compiler.36424714_0"
        /*0030*/ 	.string	"-arch sm_100a -m 64 "



//--------------------- .note.nv.cuinfo           --------------------------
	.section	.note.nv.cuinfo,"",@"SHT_NOTE"
	.sectionflags	@"SHF_NOTE_NV_CUINFO"
        /*0018*/ 	.short	0x0002
        /*001a*/ 	.short	0x0064
        /*001c*/ 	.short	0x0082
	.zero		2


//--------------------- .nv.info                  --------------------------
	.section	.nv.info,"",@"SHT_CUDA_INFO"
	.align	4


	//----- nvinfo : EIATTR_REGCOUNT
	.align		4
        /*0000*/ 	.byte	0x04, 0x2f
        /*0002*/ 	.short	(.L_19 - .L_18)
	.align		4
.L_18:
        /*0004*/ 	.word	index@(_ZN7cutlass13device_kernelINS_4gemm6kernel13GemmUniversalIN4cute5tupleIJiiiiEEENS1_10collective13CollectiveMmaINS1_35MainloopSm100TmaUmmaWarpSpecializedILi4ELi2ELi4ENS5_IJNS4_1CILi2EEESB_NSA_ILi1EEEEEEEENS5_IJNSA_ILi128EEENSA_ILi64EEENSA_ILi32EEEEEENS_6half_tENS5_IJlSC_lEEESJ_SK_NS4_8TiledMMAINS4_8MMA_AtomIJNS4_26SM100_MMA_F16BF16_2x1SM_SSISJ_SJ_fLi128ELi64ELNS4_4UMMA5MajorE0ELSP_0ELNSO_7ScaleInE0ELSQ_0EEEEEENS4_6LayoutINS5_IJSC_SC_SC_EEENS5_IJNSA_ILi0EEESV_SV_EEEEENS5_IJNS4_10UnderscoreESY_SY_EEEEENS4_28SM100_TMA_2SM_LOAD_MULTICASTENS4_14ComposedLayoutINS4_7SwizzleILi2ELi4ELi3EEENS4_18smem_ptr_flag_bitsILi16EEENST_INS5_IJNSA_ILi8EEESH_EEENS5_IJSH_SC_EEEEEEEvNS4_8identityENS4_18SM100_TMA_2SM_LOADES1B_vS1C_EENS_8epilogue10collective18CollectiveEpilogueINS1F_23Sm100TmaWarpSpecializedILi3ELi2ELi16ELb1ELb0EEEJNS5_IJSG_SG_SH_EEENS5_IJNST_ISG_SC_EENST_INS5_IJNSA_ILi16EEESB_EEENS5_IJSC_SH_EEEEEEEESJ_SK_SJ_SK_NS1F_6fusion15FusionCallbacksIS1J_NS1R_17LinearCombinationISJ_fSJ_fLNS_15FloatRoundStyleE2EEES1K_S1Q_JEEENS4_5SM1004TMEM4LOAD26SM100_TMEM_LOAD_32dp32b16xENS4_13SM90_TMA_LOADENS12_INS13_ILi1ELi4ELi3EEES16_NST_INS5_IJS17_S1M_EEENS5_IJS1M_SC_EEEEEEENS4_39AutoVectorizingCopyWithAssumedAlignmentILi128EEENS4_14SM90_TMA_STOREES26_S28_S28_EEEvvEEEEvNT_6ParamsE)
        /*0008*/ 	.word	0x00000046


	//----- nvinfo : EIATTR_FRAME_SIZE
	.align		4
.L_19:
        /*000c*/ 	.byte	0x04, 0x11
        /*000e*/ 	.short	(.L_21 - .L_20)
	.align		4
.L_20:
        /*0010*/ 	.word	index@($__internal_2_$__cuda_sm10x_tcgen05_guardrail_trap_unallocated_columns_being_dealloced)
        /*0014*/ 	.word	0x00000000


	//----- nvinfo : EIATTR_FRAME_SIZE
	.align		4
.L_21:
        /*0018*/ 	.byte	0x04, 0x11
        /*001a*/ 	.short	(.L_23 - .L_22)
	.align		4
.L_22:
        /*001c*/ 	.word	index@($__internal_1_$__cuda_sm10x_tcgen05_guardrail_trap_phase_invalid_during_alloc)
        /*0020*/ 	.word	0x00000000


	//----- nvinfo : EIATTR_FRAME_SIZE
	.align		4
.L_23:
        /*0024*/ 	.byte	0x04, 0x11
        /*0026*/ 	.short	(.L_25 - .L_24)
	.align		4
.L_24:
        /*0028*/ 	.word	index@($__internal_0_$__cuda_sm10x_tcgen05_guardrail_trap_col_being_dealloced_not_returned_by_alloc)
        /*002c*/ 	.word	0x00000000


	//----- nvinfo : EIATTR_FRAME_SIZE
	.align		4
.L_25:
        /*0030*/ 	.byte	0x04, 0x11
        /*0032*/ 	.short	(.L_27 - .L_26)
	.align		4
.L_26:
        /*0034*/ 	.word	index@(_ZN7cutlass13device_kernelINS_4gemm6kernel13GemmUniversalIN4cute5tupleIJiiiiEEENS1_10collective13CollectiveMmaINS1_35MainloopSm100TmaUmmaWarpSpecializedILi4ELi2ELi4ENS5_IJNS4_1CILi2EEESB_NSA_ILi1EEEEEEEENS5_IJNSA_ILi128EEENSA_ILi64EEENSA_ILi32EEEEEENS_6half_tENS5_IJlSC_lEEESJ_SK_NS4_8TiledMMAINS4_8MMA_AtomIJNS4_26SM100_MMA_F16BF16_2x1SM_SSISJ_SJ_fLi128ELi64ELNS4_4UMMA5MajorE0ELSP_0ELNSO_7ScaleInE0ELSQ_0EEEEEENS4_6LayoutINS5_IJSC_SC_SC_EEENS5_IJNSA_ILi0EEESV_SV_EEEEENS5_IJNS4_10UnderscoreESY_SY_EEEEENS4_28SM100_TMA_2SM_LOAD_MULTICASTENS4_14ComposedLayoutINS4_7SwizzleILi2ELi4ELi3EEENS4_18smem_ptr_flag_bitsILi16EEENST_INS5_IJNSA_ILi8EEESH_EEENS5_IJSH_SC_EEEEEEEvNS4_8identityENS4_18SM100_TMA_2SM_LOADES1B_vS1C_EENS_8epilogue10collective18CollectiveEpilogueINS1F_23Sm100TmaWarpSpecializedILi3ELi2ELi16ELb1ELb0EEEJNS5_IJSG_SG_SH_EEENS5_IJNST_ISG_SC_EENST_INS5_IJNSA_ILi16EEESB_EEENS5_IJSC_SH_EEEEEEEESJ_SK_SJ_SK_NS1F_6fusion15FusionCallbacksIS1J_NS1R_17LinearCombinationISJ_fSJ_fLNS_15FloatRoundStyleE2EEES1K_S1Q_JEEENS4_5SM1004TMEM4LOAD26SM100_TMEM_LOAD_32dp32b16xENS4_13SM90_TMA_LOADENS12_INS13_ILi1ELi4ELi3EEES16_NST_INS5_IJS17_S1M_EEENS5_IJS1M_SC_EEEEEEENS4_39AutoVectorizingCopyWithAssumedAlignmentILi128EEENS4_14SM90_TMA_STOREES26_S28_S28_EEEvvEEEEvNT_6ParamsE)
        /*0038*/ 	.word	0x00000000


	//----- nvinfo : EIATTR_MIN_STACK_SIZE
	.align		4
.L_27:
        /*003c*/ 	.byte	0x04, 0x12
        /*003e*/ 	.short	(.L_29 - .L_28)
	.align		4
.L_28:
        /*0040*/ 	.word	index@(_ZN7cutlass13device_kernelINS_4gemm6kernel13GemmUniversalIN4cute5tupleIJiiiiEEENS1_10collective13CollectiveMmaINS1_35MainloopSm100TmaUmmaWarpSpecializedILi4ELi2ELi4ENS5_IJNS4_1CILi2EEESB_NSA_ILi1EEEEEEEENS5_IJNSA_ILi128EEENSA_ILi64EEENSA_ILi32EEEEEENS_6half_tENS5_IJlSC_lEEESJ_SK_NS4_8TiledMMAINS4_8MMA_AtomIJNS4_26SM100_MMA_F16BF16_2x1SM_SSISJ_SJ_fLi128ELi64ELNS4_4UMMA5MajorE0ELSP_0ELNSO_7ScaleInE0ELSQ_0EEEEEENS4_6LayoutINS5_IJSC_SC_SC_EEENS5_IJNSA_ILi0EEESV_SV_EEEEENS5_IJNS4_10UnderscoreESY_SY_EEEEENS4_28SM100_TMA_2SM_LOAD_MULTICASTENS4_14ComposedLayoutINS4_7SwizzleILi2ELi4ELi3EEENS4_18smem_ptr_flag_bitsILi16EEENST_INS5_IJNSA_ILi8EEESH_EEENS5_IJSH_SC_EEEEEEEvNS4_8identityENS4_18SM100_TMA_2SM_LOADES1B_vS1C_EENS_8epilogue10collective18CollectiveEpilogueINS1F_23Sm100TmaWarpSpecializedILi3ELi2ELi16ELb1ELb0EEEJNS5_IJSG_SG_SH_EEENS5_IJNST_ISG_SC_EENST_INS5_IJNSA_ILi16EEESB_EEENS5_IJSC_SH_EEEEEEEESJ_SK_SJ_SK_NS1F_6fusion15FusionCallbacksIS1J_NS1R_17LinearCombinationISJ_fSJ_fLNS_15FloatRoundStyleE2EEES1K_S1Q_JEEENS4_5SM1004TMEM4LOAD26SM100_TMEM_LOAD_32dp32b16xENS4_13SM90_TMA_LOADENS12_INS13_ILi1ELi4ELi3EEES16_NST_INS5_IJS17_S1M_EEENS5_IJS1M_SC_EEEEEEENS4_39AutoVectorizingCopyWithAssumedAlignmentILi128EEENS4_14SM90_TMA_STOREES26_S28_S28_EEEvvEEEEvNT_6ParamsE)
        /*0044*/ 	.word	0x00000000
.L_29:


//--------------------- .nv.compat                --------------------------
	.section	.nv.compat,"",@"SHT_CUDA_COMPAT_INFO"
	.align	4
        /*0000*/ 	.byte	0x02, 0x09, 0x01, 0x00, 0x02, 0x02, 0x02, 0x00, 0x02, 0x05, 0x05, 0x00, 0x03, 0x07, 0x01, 0x01
        /*0010*/ 	.byte	0x02, 0x03, 0x01, 0x00, 0x02, 0x06, 0x01, 0x00, 0x04, 0x0b, 0x08, 0x00, 0x09, 0x00, 0x00, 0x00
        /*0020*/ 	.byte	0x00, 0x00, 0x00, 0x00


//--------------------- .nv.info._ZN7cutlass13device_kernelINS_4gemm6kernel13GemmUniversalIN4cute5tupleIJiiiiEEENS1_10collective13CollectiveMmaINS1_35MainloopSm100TmaUmmaWarpSpecializedILi4ELi2ELi4ENS5_IJNS4_1CILi2EEESB_NSA_ILi1EEEEEEEENS5_IJNSA_ILi128EEENSA_ILi64EEENSA_ILi32EEEEEENS_6half_tENS5_IJlSC_lEEESJ_SK_NS4_8TiledMMAINS4_8MMA_AtomIJNS4_26SM100_MMA_F16BF16_2x1SM_SSISJ_SJ_fLi128ELi64ELNS4_4UMMA5MajorE0ELSP_0ELNSO_7ScaleInE0ELSQ_0EEEEEENS4_6LayoutINS5_IJSC_SC_SC_EEENS5_IJNSA_ILi0EEESV_SV_EEEEENS5_IJNS4_10UnderscoreESY_SY_EEEEENS4_28SM100_TMA_2SM_LOAD_MULTICASTENS4_14ComposedLayoutINS4_7SwizzleILi2ELi4ELi3EEENS4_18smem_ptr_flag_bitsILi16EEENST_INS5_IJNSA_ILi8EEESH_EEENS5_IJSH_SC_EEEEEEEvNS4_8identityENS4_18SM100_TMA_2SM_LOADES1B_vS1C_EENS_8epilogue10collective18CollectiveEpilogueINS1F_23Sm100TmaWarpSpecializedILi3ELi2ELi16ELb1ELb0EEEJNS5_IJSG_SG_SH_EEENS5_IJNST_ISG_SC_EENST_INS5_IJNSA_ILi16EEESB_EEENS5_IJSC_SH_EEEEEEEESJ_SK_SJ_SK_NS1F_6fusion15FusionCallbacksIS1J_NS1R_17LinearCombinationISJ_fSJ_fLNS_15FloatRoundStyleE2EEES1K_S1Q_JEEENS4_5SM1004TMEM4LOAD26SM100_TMEM_LOAD_32dp32b16xENS4_13SM90_TMA_LOADENS12_INS13_ILi1ELi4ELi3EEES16_NST_INS5_IJS17_S1M_EEENS5_IJS1M_SC_EEEEEEENS4_39AutoVectorizingCopyWithAssumedAlignmentILi128EEENS4_14SM90_TMA_STOREES26_S28_S28_EEEvvEEEEvNT_6ParamsE --------------------------
	.section	.nv.info._ZN7cutlass13device_kernelINS_4gemm6kernel13GemmUniversalIN4cute5tupleIJiiiiEEENS1_10collective13CollectiveMmaINS1_35MainloopSm100TmaUmmaWarpSpecializedILi4ELi2ELi4ENS5_IJNS4_1CILi2EEESB_NSA_ILi1EEEEEEEENS5_IJNSA_ILi128EEENSA_ILi64EEENSA_ILi32EEEEEENS_6half_tENS5_IJlSC_lEEESJ_SK_NS4_8TiledMMAINS4_8MMA_AtomIJNS4_26SM100_MMA_F16BF16_2x1SM_SSISJ_SJ_fLi128ELi64ELNS4_4UMMA5MajorE0ELSP_0ELNSO_7ScaleInE0ELSQ_0EEEEEENS4_6LayoutINS5_IJSC_SC_SC_EEENS5_IJNSA_ILi0EEESV_SV_EEEEENS5_IJNS4_10UnderscoreESY_SY_EEEEENS4_28SM100_TMA_2SM_LOAD_MULTICASTENS4_14ComposedLayoutINS4_7SwizzleILi2ELi4ELi3EEENS4_18smem_ptr_flag_bitsILi16EEENST_INS5_IJNSA_ILi8EEESH_EEENS5_IJSH_SC_EEEEEEEvNS4_8identityENS4_18SM100_TMA_2SM_LOADES1B_vS1C_EENS_8epilogue10collective18CollectiveEpilogueINS1F_23Sm100TmaWarpSpecializedILi3ELi2ELi16ELb1ELb0EEEJNS5_IJSG_SG_SH_EEENS5_IJNST_ISG_SC_EENST_INS5_IJNSA_ILi16EEESB_EEENS5_IJSC_SH_EEEEEEEESJ_SK_SJ_SK_NS1F_6fusion15FusionCallbacksIS1J_NS1R_17LinearCombinationISJ_fSJ_fLNS_15FloatRoundStyleE2EEES1K_S1Q_JEEENS4_5SM1004TMEM4LOAD26SM100_TMEM_LOAD_32dp32b16xENS4_13SM90_TMA_LOADENS12_INS13_ILi1ELi4ELi3EEES16_NST_INS5_IJS17_S1M_EEENS5_IJS1M_SC_EEEEEEENS4_39AutoVectorizingCopyWithAssumedAlignmentILi128EEENS4_14SM90_TMA_STOREES26_S28_S28_EEEvvEEEEvNT_6ParamsE,"",@"SHT_CUDA_INFO"
	.sectionflags	@""
	.align	4


	//----- nvinfo : EIATTR_CUDA_API_VERSION
	.align		4
        /*0000*/ 	.byte	0x04, 0x37
        /*0002*/ 	.short	(.L_31 - .L_30)
.L_30:
        /*0004*/ 	.word	0x00000082


	//----- nvinfo : EIATTR_KPARAM_INFO
	.align		4
.L_31:
        /*0008*/ 	.byte	0x04, 0x17
        /*000a*/ 	.short	(.L_33 - .L_32)
.L_32:
        /*000c*/ 	.word	0x00000000
        /*0010*/ 	.short	0x0000
        /*0012*/ 	.short	0x0000
        /*0014*/ 	.byte	0x00, 0xf0, 0x01, 0x20


	//----- nvinfo : EIATTR_AT_ENTRY_FRAGMENTS
	.align		4
.L_33:
        /*0018*/ 	.byte	0x04, 0x4f
        /*001a*/ 	.short	(.L_35 - .L_34)


	//   ....[0]....
.L_34:
        /*001c*/ 	.word	0x00000007


	//----- nvinfo : EIATTR_RESERVED_SMEM_USED
	.align		4
.L_35:
        /*0020*/ 	.byte	0x01, 0x41
	.zero		2


	//----- nvinfo : EIATTR_SPARSE_MMA_MASK
	.align		4
        /*0024*/ 	.byte	0x03, 0x50
        /*0026*/ 	.short	0x0000


	//----- nvinfo : EIATTR_TCGEN05_2CTA_USED
	.align		4
        /*0028*/ 	.byte	0x01, 0x52
	.zero		2


	//----- nvinfo : EIATTR_MAXREG_COUNT
	.align		4
        /*002c*/ 	.byte	0x03, 0x1b
        /*002e*/ 	.short	0x00ff


	//----- nvinfo : EIATTR_NUM_BARRIERS
	.align		4
        /*0030*/ 	.byte	0x02, 0x4c
        /*0032*/ 	.byte	0x07
	.zero		1


	//----- nvinfo : EIATTR_EXTERNS
	.align		4
        /*0034*/ 	.byte	0x04, 0x0f
        /*0036*/ 	.short	(.L_37 - .L_36)


	//   ....[0]....
	.align		4
.L_36:
        /*0038*/ 	.word	index@(__assertfail)


	//----- nvinfo : EIATTR_MERCURY_ISA_VERSION
	.align		4
.L_37:
        /*003c*/ 	.byte	0x03, 0x5f
        /*003e*/ 	.short	0x0101


	//----- nvinfo : EIATTR_INT_WARP_WIDE_INSTR_OFFSETS
	.align		4
        /*0040*/ 	.byte	0x04, 0x31
        /*0042*/ 	.short	(.L_39 - .L_38)


	//   ....[0]....
.L_38:
        /*0044*/ 	.word	0x00000dc0


	//   ....[1]....
        /*0048*/ 	.word	0x00000e70


	//   ....[2]....
        /*004c*/ 	.word	0x000042b0


	//   ....[3]....
        /*0050*/ 	.word	0x000042e0


	//   ....[4]....
        /*0054*/ 	.word	0x00004300


	//   ....[5]....
        /*0058*/ 	.word	0x00004ec0


	//   ....[6]....
        /*005c*/ 	.word	0x00004f80


	//   ....[7]....
        /*0060*/ 	.word	0x00004ff0


	//   ....[8]....
        /*0064*/ 	.word	0x00005120


	//   ....[9]....
        /*0068*/ 	.word	0x00005230


	//   ....[10]....
        /*006c*/ 	.word	0x00005270


	//----- nvinfo : EIATTR_COOP_GROUP_MASK_REGIDS
	.align		4
.L_39:
        /*0070*/ 	.byte	0x04, 0x29
        /*0072*/ 	.short	(.L_41 - .L_40)


	//   ....[0]....
.L_40:
        /*0074*/ 	.word	0xffffffff


	//   ....[1]....
        /*0078*/ 	.word	0xffffffff


	//   ....[2]....
        /*007c*/ 	.word	0xffffffff


	//   ....[3]....
        /*0080*/ 	.word	0xffffffff


	//   ....[4]....
        /*0084*/ 	.word	0xffffffff


	//   ....[5]....
        /*0088*/ 	.word	0xffffffff


	//   ....[6]....
        /*008c*/ 	.word	0xffffffff


	//   ....[7]....
        /*0090*/ 	.word	0xffffffff


	//   ....[8]....
        /*0094*/ 	.word	0xffffffff


	//   ....[9]....
        /*0098*/ 	.word	0xffffffff


	//   ....[10]....
        /*009c*/ 	.word	0xffffffff


	//   ....[11]....
        /*00a0*/ 	.word	0xffffffff


	//   ....[12]....
        /*00a4*/ 	.word	0xffffffff


	//   ....[13]....
        /*00a8*/ 	.word	0xffffffff


	//----- nvinfo : EIATTR_COOP_GROUP_INSTR_OFFSETS
	.align		4
.L_41:
        /*00ac*/ 	.byte	0x04, 0x28
        /*00ae*/ 	.short	(.L_43 - .L_42)


	//   ....[0]....
.L_42:
        /*00b0*/ 	.word	0x000000b0


	//   ....[1]....
        /*00b4*/ 	.word	0x00000520


	//   ....[2]....
        /*00b8*/ 	.word	0x000006f0


	//   ....[3]....
        /*00bc*/ 	.word	0x00000870


	//   ....[4]....
        /*00c0*/ 	.word	0x00000970


	//   ....[5]....
        /*00c4*/ 	.word	0x00000ae0


	//   ....[6]....
        /*00c8*/ 	.word	0x00000c80


	//   ....[7]....
        /*00cc*/ 	.word	0x00000ee0


	//   ....[8]....
        /*00d0*/ 	.word	0x00002280


	//   ....[9]....
        /*00d4*/ 	.word	0x00003170


	//   ....[10]....
        /*00d8*/ 	.word	0x00003640


	//   ....[11]....
        /*00dc*/ 	.word	0x00003670


	//   ....[12]....
        /*00e0*/ 	.word	0x000041b0


	//   ....[13]....
        /*00e4*/ 	.word	0x000043c0


	//----- nvinfo : EIATTR_VRC_CTA_INIT_COUNT
	.align		4
.L_43:
        /*00e8*/ 	.byte	0x02, 0x4a
        /*00ea*/ 	.byte	0x80
	.zero		1


	//----- nvinfo : EIATTR_SYSCALL_OFFSETS
	.align		4
        /*00ec*/ 	.byte	0x04, 0x46
        /*00ee*/ 	.short	(.L_45 - .L_44)


	//   ....[0]....
.L_44:
        /*00f0*/ 	.word	0x00005f50


	//   ....[1]....
        /*00f4*/ 	.word	0x00006040


	//   ....[2]....
        /*00f8*/ 	.word	0x00006860


	//   ....[3]....
        /*00fc*/ 	.word	0x000071f0


	//----- nvinfo : EIATTR_MBARRIER_INSTR_OFFSETS
	.align		4
.L_45:
        /*0100*/ 	.byte	0x04, 0x39
        /*0102*/ 	.short	(.L_47 - .L_46)


	//   ....[0]....
.L_46:
        /*0104*/ 	.word	0x00000660
        /*0108*/ 	.word	0x000000ff
        /*010c*/ 	.word	0x00000000
        /*0110*/ 	.short	0x0100
        /*0112*/ 	.byte	0x04
	.zero		1


	//   ....[1]....
        /*0114*/ 	.word	0x00000670
        /*0118*/ 	.word	0x000000ff
        /*011c*/ 	.word	0x00000020
        /*0120*/ 	.short	0x0100
        /*0122*/ 	.byte	0x04
	.zero		1


	//   ....[2]....
        /*0124*/ 	.word	0x00000680
        /*0128*/ 	.word	0x000000ff
        /*012c*/ 	.word	0x00000008
        /*0130*/ 	.short	0x0100
        /*0132*/ 	.byte	0x04
	.zero		1


	//   ....[3]....
        /*0134*/ 	.word	0x00000690
        /*0138*/ 	.word	0x000000ff
        /*013c*/ 	.word	0x00000028
        /*0140*/ 	.short	0x0100
        /*0142*/ 	.byte	0x04
	.zero		1


	//   ....[4]....
        /*0144*/ 	.word	0x000006a0
        /*0148*/ 	.word	0x000000ff
        /*014c*/ 	.word	0x00000010
        /*0150*/ 	.short	0x0100
        /*0152*/ 	.byte	0x04
	.zero		1


	//   ....[5]....
        /*0154*/ 	.word	0x000006b0
        /*0158*/ 	.word	0x000000ff
        /*015c*/ 	.word	0x00000030
        /*0160*/ 	.short	0x0100
        /*0162*/ 	.byte	0x04
	.zero		1


	//   ....[6]....
        /*0164*/ 	.word	0x000006c0
        /*0168*/ 	.word	0x000000ff
        /*016c*/ 	.word	0x00000018
        /*0170*/ 	.short	0x0100
        /*0172*/ 	.byte	0x04
	.zero		1


	//   ....[7]....
        /*0174*/ 	.word	0x000006d0
        /*0178*/ 	.word	0x000000ff
        /*017c*/ 	.word	0x00000038
        /*0180*/ 	.short	0x0100
        /*0182*/ 	.byte	0x04
	.zero		1


	//   ....[8]....
        /*0184*/ 	.word	0x00000800
        /*0188*/ 	.word	0x000000ff
        /*018c*/ 	.word	0x00000040
        /*0190*/ 	.short	0x0100
        /*0192*/ 	.byte	0x04
	.zero		1


	//   ....[9]....
        /*0194*/ 	.word	0x00000810
        /*0198*/ 	.word	0x000000ff
        /*019c*/ 	.word	0x00000058
        /*01a0*/ 	.short	0x0100
        /*01a2*/ 	.byte	0x04
	.zero		1


	//   ....[10]....
        /*01a4*/ 	.word	0x00000820
        /*01a8*/ 	.word	0x000000ff
        /*01ac*/ 	.word	0x00000048
        /*01b0*/ 	.short	0x0100
        /*01b2*/ 	.byte	0x04
	.zero		1


	//   ....[11]....
        /*01b4*/ 	.word	0x00000830
        /*01b8*/ 	.word	0x000000ff
        /*01bc*/ 	.word	0x00000060
        /*01c0*/ 	.short	0x0100
        /*01c2*/ 	.byte	0x04
	.zero		1


	//   ....[12]....
        /*01c4*/ 	.word	0x00000840
        /*01c8*/ 	.word	0x000000ff
        /*01cc*/ 	.word	0x00000050
        /*01d0*/ 	.short	0x0100
        /*01d2*/ 	.byte	0x04
	.zero		1


	//   ....[13]....
        /*01d4*/ 	.word	0x00000850
        /*01d8*/ 	.word	0x000000ff
        /*01dc*/ 	.word	0x00000068
        /*01e0*/ 	.short	0x0100
        /*01e2*/ 	.byte	0x04
	.zero		1


	//   ....[14]....
        /*01e4*/ 	.word	0x00000940
        /*01e8*/ 	.word	0x000000ff
        /*01ec*/ 	.word	0x00000070
        /*01f0*/ 	.short	0x0100
        /*01f2*/ 	.byte	0x06
	.zero		1


	//   ....[15]....
        /*01f4*/ 	.word	0x00000950
        /*01f8*/ 	.word	0x000000ff
        /*01fc*/ 	.word	0x00000078
        /*0200*/ 	.short	0x0100
        /*0202*/ 	.byte	0x06
	.zero		1


	//   ....[16]....
        /*0204*/ 	.word	0x00000a90
        /*0208*/ 	.word	0x000000ff
        /*020c*/ 	.word	0x00000080
        /*0210*/ 	.short	0x0100
        /*0212*/ 	.byte	0x06
	.zero		1


	//   ....[17]....
        /*0214*/ 	.word	0x00000aa0
        /*0218*/ 	.word	0x000000ff
        /*021c*/ 	.word	0x00000090
        /*0220*/ 	.short	0x0100
        /*0222*/ 	.byte	0x06
	.zero		1


	//   ....[18]....
        /*0224*/ 	.word	0x00000ab0
        /*0228*/ 	.word	0x000000ff
        /*022c*/ 	.word	0x00000088
        /*0230*/ 	.short	0x0100
        /*0232*/ 	.byte	0x06
	.zero		1


	//   ....[19]....
        /*0234*/ 	.word	0x00000ac0
        /*0238*/ 	.word	0x000000ff
        /*023c*/ 	.word	0x00000098
        /*0240*/ 	.short	0x0100
        /*0242*/ 	.byte	0x06
	.zero		1


	//   ....[20]....
        /*0244*/ 	.word	0x00000bf0
        /*0248*/ 	.word	0x000000ff
        /*024c*/ 	.word	0x000000a0
        /*0250*/ 	.short	0x0100
        /*0252*/ 	.byte	0x04
	.zero		1


	//   ....[21]....
        /*0254*/ 	.word	0x00000c00
        /*0258*/ 	.word	0x000000ff
        /*025c*/ 	.word	0x000000c0
        /*0260*/ 	.short	0x0100
        /*0262*/ 	.byte	0x04
	.zero		1


	//   ....[22]....
        /*0264*/ 	.word	0x00000c10
        /*0268*/ 	.word	0x000000ff
        /*026c*/ 	.word	0x000000a8
        /*0270*/ 	.short	0x0100
        /*0272*/ 	.byte	0x04
	.zero		1


	//   ....[23]....
        /*0274*/ 	.word	0x00000c20
        /*0278*/ 	.word	0x000000ff
        /*027c*/ 	.word	0x000000c8
        /*0280*/ 	.short	0x0100
        /*0282*/ 	.byte	0x04
	.zero		1


	//   ....[24]....
        /*0284*/ 	.word	0x00000c30
        /*0288*/ 	.word	0x000000ff
        /*028c*/ 	.word	0x000000b0
        /*0290*/ 	.short	0x0100
        /*0292*/ 	.byte	0x04
	.zero		1


	//   ....[25]....
        /*0294*/ 	.word	0x00000c40
        /*0298*/ 	.word	0x000000ff
        /*029c*/ 	.word	0x000000d0
        /*02a0*/ 	.short	0x0100
        /*02a2*/ 	.byte	0x04
	.zero		1


	//   ....[26]....
        /*02a4*/ 	.word	0x00000c50
        /*02a8*/ 	.word	0x000000ff
        /*02ac*/ 	.word	0x000000b8
        /*02b0*/ 	.short	0x0100
        /*02b2*/ 	.byte	0x04
	.zero		1


	//   ....[27]....
        /*02b4*/ 	.word	0x00000c60
        /*02b8*/ 	.word	0x000000ff
        /*02bc*/ 	.word	0x000000d8
        /*02c0*/ 	.short	0x0100
        /*02c2*/ 	.byte	0x04
	.zero		1


	//   ....[28]....
        /*02c4*/ 	.word	0x00000d60
        /*02c8*/ 	.word	0x000000ff
        /*02cc*/ 	.word	0x000000e0
        /*02d0*/ 	.short	0x0100
        /*02d2*/ 	.byte	0x04
	.zero		1


	//   ....[29]....
        /*02d4*/ 	.word	0x00000d70
        /*02d8*/ 	.word	0x000000ff
        /*02dc*/ 	.word	0x000000f0
        /*02e0*/ 	.short	0x0100
        /*02e2*/ 	.byte	0x04
	.zero		1


	//   ....[30]....
        /*02e4*/ 	.word	0x00000d80
        /*02e8*/ 	.word	0x000000ff
        /*02ec*/ 	.word	0x000000e8
        /*02f0*/ 	.short	0x0100
        /*02f2*/ 	.byte	0x04
	.zero		1


	//   ....[31]....
        /*02f4*/ 	.word	0x00000d90
        /*02f8*/ 	.word	0x000000ff
        /*02fc*/ 	.word	0x000000f8
        /*0300*/ 	.short	0x0100
        /*0302*/ 	.byte	0x04
	.zero		1


	//   ....[32]....
        /*0304*/ 	.word	0x00000e90
        /*0308*/ 	.word	0x000000ff
        /*030c*/ 	.word	0x00000100
        /*0310*/ 	.short	0x0100
        /*0312*/ 	.byte	0x06
	.zero		1


	//   ....[33]....
        /*0314*/ 	.word	0x00001ac0
        /*0318*/ 	.word	0x00000000
        /*031c*/ 	.word	0x000000f0
        /*0320*/ 	.short	0x010a
        /*0322*/ 	.byte	0xff
	.zero		1


	//   ....[34]....
        /*0324*/ 	.word	0x00001af0
        /*0328*/ 	.word	0x00000000
        /*032c*/ 	.word	0x000000e0
        /*0330*/ 	.short	0x0101
        /*0332*/ 	.byte	0xff
	.zero		1


	//   ....[35]....
        /*0334*/ 	.word	0x00001b90
        /*0338*/ 	.word	0x000000ff
        /*033c*/ 	.word	0x00000020
        /*0340*/ 	.short	0x010a
        /*0342*/ 	.byte	0x04
	.zero		1


	//   ....[36]....
        /*0344*/ 	.word	0x00001c60
        /*0348*/ 	.word	0x000000ff
        /*034c*/ 	.word	0x00000020
        /*0350*/ 	.short	0x010a
        /*0352*/ 	.byte	0x21
	.zero		1


	//   ....[37]....
        /*0354*/ 	.word	0x00001e10
        /*0358*/ 	.word	0x000000ff
        /*035c*/ 	.word	0x00000020
        /*0360*/ 	.short	0x010a
        /*0362*/ 	.byte	0x05
	.zero		1


	//   ....[38]....
        /*0364*/ 	.word	0x00001f30
        /*0368*/ 	.word	0x000000ff
        /*036c*/ 	.word	0x00000078
        /*0370*/ 	.short	0x0101
        /*0372*/ 	.byte	0x0d
	.zero		1


	//   ....[39]....
        /*0374*/ 	.word	0x00001f50
        /*0378*/ 	.word	0x000000ff
        /*037c*/ 	.word	0x00000020
        /*0380*/ 	.short	0x010a
        /*0382*/ 	.byte	0x04
	.zero		1


	//   ....[40]....
        /*0384*/ 	.word	0x00001fd0
        /*0388*/ 	.word	0x000000ff
        /*038c*/ 	.word	0x00000020
        /*0390*/ 	.short	0x010a
        /*0392*/ 	.byte	0x11
	.zero		1


	//   ....[41]....
        /*0394*/ 	.word	0x00002170
        /*0398*/ 	.word	0x000000ff
        /*039c*/ 	.word	0x00000020
        /*03a0*/ 	.short	0x010a
        /*03a2*/ 	.byte	0x05
	.zero		1


	//   ....[42]....
        /*03a4*/ 	.word	0x000022b0
        /*03a8*/ 	.word	0x00000003
        /*03ac*/ 	.word	0x00000080
        /*03b0*/ 	.short	0x010a
        /*03b2*/ 	.byte	0xff
	.zero		1


	//   ....[43]....
        /*03b4*/ 	.word	0x00002400
        /*03b8*/ 	.word	0x00000000
        /*03bc*/ 	.word	0x00000000
        /*03c0*/ 	.short	0x0101
        /*03c2*/ 	.byte	0xff
	.zero		1


	//   ....[44]....
        /*03c4*/ 	.word	0x000029c0
        /*03c8*/ 	.word	0x000000ff
        /*03cc*/ 	.word	0x00000000
        /*03d0*/ 	.short	0x010a
        /*03d2*/ 	.byte	0x04
	.zero		1


	//   ....[45]....
        /*03d4*/ 	.word	0x00002a50
        /*03d8*/ 	.word	0x000000ff
        /*03dc*/ 	.word	0x00000000
        /*03e0*/ 	.short	0x010a
        /*03e2*/ 	.byte	0x05
	.zero		1


	//   ....[46]....
        /*03e4*/ 	.word	0x00002ae0
        /*03e8*/ 	.word	0x000000ff
        /*03ec*/ 	.word	0x00000000
        /*03f0*/ 	.short	0x010a
        /*03f2*/ 	.byte	0x05
	.zero		1


	//   ....[47]....
        /*03f4*/ 	.word	0x00002b80
        /*03f8*/ 	.word	0x00000000
        /*03fc*/ 	.word	0x00000000
        /*0400*/ 	.short	0x010a
        /*0402*/ 	.byte	0xff
	.zero		1


	//   ....[48]....
        /*0404*/ 	.word	0x00002cc0
        /*0408*/ 	.word	0x00000000
        /*040c*/ 	.word	0x000000e0
        /*0410*/ 	.short	0x010a
        /*0412*/ 	.byte	0xff
	.zero		1


	//   ....[49]....
        /*0414*/ 	.word	0x00002d30
        /*0418*/ 	.word	0x00000000
        /*041c*/ 	.word	0x00000000
        /*0420*/ 	.short	0x0101
        /*0422*/ 	.byte	0xff
	.zero		1


	//   ....[50]....
        /*0424*/ 	.word	0x00002d50
        /*0428*/ 	.word	0x000000ff
        /*042c*/ 	.word	0x00000090
        /*0430*/ 	.short	0x010a
        /*0432*/ 	.byte	0x04
	.zero		1


	//   ....[51]....
        /*0434*/ 	.word	0x00002e70
        /*0438*/ 	.word	0x00000000
        /*043c*/ 	.word	0x00000080
        /*0440*/ 	.short	0x010a
        /*0442*/ 	.byte	0xff
	.zero		1


	//   ....[52]....
        /*0444*/ 	.word	0x00002f70
        /*0448*/ 	.word	0x00000000
        /*044c*/ 	.word	0x00000000
        /*0450*/ 	.short	0x0101
        /*0452*/ 	.byte	0xff
	.zero		1


	//   ....[53]....
        /*0454*/ 	.word	0x00003000
        /*0458*/ 	.word	0x000000ff
        /*045c*/ 	.word	0x00000090
        /*0460*/ 	.short	0x0106
        /*0462*/ 	.byte	0x04
	.zero		1


	//   ....[54]....
        /*0464*/ 	.word	0x00003020
        /*0468*/ 	.word	0x000000ff
        /*046c*/ 	.word	0x00000090
        /*0470*/ 	.short	0x010a
        /*0472*/ 	.byte	0x04
	.zero		1


	//   ....[55]....
        /*0474*/ 	.word	0x000030b0
        /*0478*/ 	.word	0x000000ff
        /*047c*/ 	.word	0x00000090
        /*0480*/ 	.short	0x0106
        /*0482*/ 	.byte	0x07
	.zero		1


	//   ....[56]....
        /*0484*/ 	.word	0x000030f0
        /*0488*/ 	.word	0x00000000
        /*048c*/ 	.word	0x00000090
        /*0490*/ 	.short	0x010a
        /*0492*/ 	.byte	0xff
	.zero		1


	//   ....[57]....
        /*0494*/ 	.word	0x00003340
        /*0498*/ 	.word	0x000000ff
        /*049c*/ 	.word	0x00000008
        /*04a0*/ 	.short	0x010a
        /*04a2*/ 	.byte	0x05
	.zero		1


	//   ....[58]....
        /*04a4*/ 	.word	0x00003360
        /*04a8*/ 	.word	0x000000ff
        /*04ac*/ 	.word	0x00000008
        /*04b0*/ 	.short	0x010a
        /*04b2*/ 	.byte	0x05
	.zero		1


	//   ....[59]....
        /*04b4*/ 	.word	0x000034f0
        /*04b8*/ 	.word	0x000000ff
        /*04bc*/ 	.word	0x00000008
        /*04c0*/ 	.short	0x010a
        /*04c2*/ 	.byte	0x05
	.zero		1


	//   ....[60]....
        /*04c4*/ 	.word	0x00003510
        /*04c8*/ 	.word	0x000000ff
        /*04cc*/ 	.word	0x00000008
        /*04d0*/ 	.short	0x010a
        /*04d2*/ 	.byte	0x05
	.zero		1


	//   ....[61]....
        /*04d4*/ 	.word	0x000035d0
        /*04d8*/ 	.word	0x000000ff
        /*04dc*/ 	.word	0x00000000
        /*04e0*/ 	.short	0x0101
        /*04e2*/ 	.byte	0x04
	.zero		1


	//   ....[62]....
        /*04e4*/ 	.word	0x000038d0
        /*04e8*/ 	.word	0x00000000
        /*04ec*/ 	.word	0x00000080
        /*04f0*/ 	.short	0x010a
        /*04f2*/ 	.byte	0xff
	.zero		1


	//   ....[63]....
        /*04f4*/ 	.word	0x00003990
        /*04f8*/ 	.word	0x00000000
        /*04fc*/ 	.word	0x00000000
        /*0500*/ 	.short	0x0101
        /*0502*/ 	.byte	0xff
	.zero		1


	//   ....[64]....
        /*0504*/ 	.word	0x00003a50
        /*0508*/ 	.word	0x000000ff
        /*050c*/ 	.word	0x00000000
        /*0510*/ 	.short	0x010a
        /*0512*/ 	.byte	0x04
	.zero		1


	//   ....[65]....
        /*0514*/ 	.word	0x00003a60
        /*0518*/ 	.word	0x000000ff
        /*051c*/ 	.word	0x000000c0
        /*0520*/ 	.short	0x010a
        /*0522*/ 	.byte	0x17
	.zero		1


	//   ....[66]....
        /*0524*/ 	.word	0x00003b10
        /*0528*/ 	.word	0x000000ff
        /*052c*/ 	.word	0x00000000
        /*0530*/ 	.short	0x010a
        /*0532*/ 	.byte	0x05
	.zero		1


	//   ....[67]....
        /*0534*/ 	.word	0x00003c50
        /*0538*/ 	.word	0x000000ff
        /*053c*/ 	.word	0x00000000
        /*0540*/ 	.short	0x010a
        /*0542*/ 	.byte	0x04
	.zero		1


	//   ....[68]....
        /*0544*/ 	.word	0x00003ea0
        /*0548*/ 	.word	0x000000ff
        /*054c*/ 	.word	0x00000000
        /*0550*/ 	.short	0x010a
        /*0552*/ 	.byte	0x04
	.zero		1


	//   ....[69]....
        /*0554*/ 	.word	0x00003f30
        /*0558*/ 	.word	0x000000ff
        /*055c*/ 	.word	0x00000000
        /*0560*/ 	.short	0x010a
        /*0562*/ 	.byte	0x05
	.zero		1


	//   ....[70]....
        /*0564*/ 	.word	0x00003fc0
        /*0568*/ 	.word	0x000000ff
        /*056c*/ 	.word	0x00000000
        /*0570*/ 	.short	0x010a
        /*0572*/ 	.byte	0x05
	.zero		1


	//   ....[71]....
        /*0574*/ 	.word	0x00004060
        /*0578*/ 	.word	0x00000000
        /*057c*/ 	.word	0x00000000
        /*0580*/ 	.short	0x010a
        /*0582*/ 	.byte	0xff
	.zero		1


	//   ....[72]....
        /*0584*/ 	.word	0x000040a0
        /*0588*/ 	.word	0x00000000
        /*058c*/ 	.word	0x00000000
        /*0590*/ 	.short	0x010a
        /*0592*/ 	.byte	0xff
	.zero		1


	//   ....[73]....
        /*0594*/ 	.word	0x00004110
        /*0598*/ 	.word	0x000000ff
        /*059c*/ 	.word	0x00000000
        /*05a0*/ 	.short	0x0101
        /*05a2*/ 	.byte	0x04
	.zero		1


	//   ....[74]....
        /*05a4*/ 	.word	0x00004150
        /*05a8*/ 	.word	0x000000ff
        /*05ac*/ 	.word	0x00000100
        /*05b0*/ 	.short	0x010a
        /*05b2*/ 	.byte	0x11
	.zero		1


	//   ....[75]....
        /*05b4*/ 	.word	0x000041a0
        /*05b8*/ 	.word	0x000000ff
        /*05bc*/ 	.word	0x00000000
        /*05c0*/ 	.short	0x0101
        /*05c2*/ 	.byte	0x04
	.zero		1


	//   ....[76]....
        /*05c4*/ 	.word	0x00004610
        /*05c8*/ 	.word	0x0000000c
        /*05cc*/ 	.word	0x00000080
        /*05d0*/ 	.short	0x010a
        /*05d2*/ 	.byte	0xff
	.zero		1


	//   ....[77]....
        /*05d4*/ 	.word	0x00004780
        /*05d8*/ 	.word	0x00000000
        /*05dc*/ 	.word	0x00000000
        /*05e0*/ 	.short	0x0101
        /*05e2*/ 	.byte	0xff
	.zero		1


	//   ....[78]....
        /*05e4*/ 	.word	0x00004c00
        /*05e8*/ 	.word	0x000000ff
        /*05ec*/ 	.word	0x00000078
        /*05f0*/ 	.short	0x010a
        /*05f2*/ 	.byte	0x1d
	.zero		1


	//   ....[79]....
        /*05f4*/ 	.word	0x00004dc0
        /*05f8*/ 	.word	0x000000ff
        /*05fc*/ 	.word	0x00000058
        /*0600*/ 	.short	0x010a
        /*0602*/ 	.byte	0x04
	.zero		1


	//   ....[80]....
        /*0604*/ 	.word	0x00005010
        /*0608*/ 	.word	0x000000ff
        /*060c*/ 	.word	0x00000040
        /*0610*/ 	.short	0x010b
        /*0612*/ 	.byte	0x04
	.zero		1


	//   ....[81]....
        /*0614*/ 	.word	0x00005020
        /*0618*/ 	.word	0x000000ff
        /*061c*/ 	.word	0x00000000
        /*0620*/ 	.short	0x0101
        /*0622*/ 	.byte	0x10
	.zero		1


	//   ....[82]....
        /*0624*/ 	.word	0x00005030
        /*0628*/ 	.word	0x000000ff
        /*062c*/ 	.word	0x00000058
        /*0630*/ 	.short	0x010a
        /*0632*/ 	.byte	0x05
	.zero		1


	//   ....[83]....
        /*0634*/ 	.word	0x00005290
        /*0638*/ 	.word	0x000000ff
        /*063c*/ 	.word	0x00000040
        /*0640*/ 	.short	0x010b
        /*0642*/ 	.byte	0x05
	.zero		1


	//   ....[84]....
        /*0644*/ 	.word	0x000052a0
        /*0648*/ 	.word	0x000000ff
        /*064c*/ 	.word	0x00000000
        /*0650*/ 	.short	0x0101
        /*0652*/ 	.byte	0x04
	.zero		1


	//   ....[85]....
        /*0654*/ 	.word	0x00005360
        /*0658*/ 	.word	0x000000ff
        /*065c*/ 	.word	0x00000000
        /*0660*/ 	.short	0x010a
        /*0662*/ 	.byte	0x04
	.zero		1


	//   ....[86]....
        /*0664*/ 	.word	0x000053f0
        /*0668*/ 	.word	0x000000ff
        /*066c*/ 	.word	0x00000000
        /*0670*/ 	.short	0x010a
        /*0672*/ 	.byte	0x05
	.zero		1


	//   ....[87]....
        /*0674*/ 	.word	0x00005490
        /*0678*/ 	.word	0x00000000
        /*067c*/ 	.word	0x00000000
        /*0680*/ 	.short	0x010a
        /*0682*/ 	.byte	0xff
	.zero		1


	//   ....[88]....
        /*0684*/ 	.word	0x000057e0
        /*0688*/ 	.word	0x00000003
        /*068c*/ 	.word	0x00000080
        /*0690*/ 	.short	0x010a
        /*0692*/ 	.byte	0xff
	.zero		1


	//   ....[89]....
        /*0694*/ 	.word	0x00005960
        /*0698*/ 	.word	0x00000000
        /*069c*/ 	.word	0x00000000
        /*06a0*/ 	.short	0x0101
        /*06a2*/ 	.byte	0xff
	.zero		1


	//   ....[90]....
        /*06a4*/ 	.word	0x000064f0
        /*06a8*/ 	.word	0x00000000
        /*06ac*/ 	.word	0x00000040
        /*06b0*/ 	.short	0x010a
        /*06b2*/ 	.byte	0xff
	.zero		1


	//   ....[91]....
        /*06b4*/ 	.word	0x00006520
        /*06b8*/ 	.word	0x00000035
        /*06bc*/ 	.word	0x000000a0
        /*06c0*/ 	.short	0x010a
        /*06c2*/ 	.byte	0xff
	.zero		1


	//   ....[92]....
        /*06c4*/ 	.word	0x00006630
        /*06c8*/ 	.word	0x00000000
        /*06cc*/ 	.word	0x00000040
        /*06d0*/ 	.short	0x010a
        /*06d2*/ 	.byte	0xff
	.zero		1


	//   ....[93]....
        /*06d4*/ 	.word	0x00006740
        /*06d8*/ 	.word	0x00000035
        /*06dc*/ 	.word	0x000000a0
        /*06e0*/ 	.short	0x010a
        /*06e2*/ 	.byte	0xff
	.zero		1


	//   ....[94]....
        /*06e4*/ 	.word	0x00006f60
        /*06e8*/ 	.word	0x00000000
        /*06ec*/ 	.word	0x00000000
        /*06f0*/ 	.short	0x0101
        /*06f2*/ 	.byte	0xff
	.zero		1


	//   ....[95]....
        /*06f4*/ 	.word	0x00006f70
        /*06f8*/ 	.word	0x00000003
        /*06fc*/ 	.word	0x00000040
        /*0700*/ 	.short	0x010a
        /*0702*/ 	.byte	0xff
	.zero		1


	//   ....[96]....
        /*0704*/ 	.word	0x00007030
        /*0708*/ 	.word	0x00000003
        /*070c*/ 	.word	0x00000040
        /*0710*/ 	.short	0x010a
        /*0712*/ 	.byte	0xff
	.zero		1


	//   ....[97]....
        /*0714*/ 	.word	0x000072e0
        /*0718*/ 	.word	0x00000035
        /*071c*/ 	.word	0x00000000
        /*0720*/ 	.short	0x0101
        /*0722*/ 	.byte	0xff
	.zero		1


	//   ....[98]....
        /*0724*/ 	.word	0x00007960
        /*0728*/ 	.word	0x00000000
        /*072c*/ 	.word	0x00000000
        /*0730*/ 	.short	0x0101
        /*0732*/ 	.byte	0xff
	.zero		1


	//   ....[99]....
        /*0734*/ 	.word	0x00007c20
        /*0738*/ 	.word	0x000000ff
        /*073c*/ 	.word	0x00000000
        /*0740*/ 	.short	0x0101
        /*0742*/ 	.byte	0x04
	.zero		1


	//   ....[100]....
        /*0744*/ 	.word	0x00007c40
        /*0748*/ 	.word	0x00000000
        /*074c*/ 	.word	0x000000f0
        /*0750*/ 	.short	0x010a
        /*0752*/ 	.byte	0xff
	.zero		1


	//   ....[101]....
        /*0754*/ 	.word	0x00007ca0
        /*0758*/ 	.word	0x00000000
        /*075c*/ 	.word	0x00000020
        /*0760*/ 	.short	0x010a
        /*0762*/ 	.byte	0xff
	.zero		1


	//   ....[102]....
        /*0764*/ 	.word	0x00007d00
        /*0768*/ 	.word	0x00000000
        /*076c*/ 	.word	0x00000020
        /*0770*/ 	.short	0x010a
        /*0772*/ 	.byte	0xff
	.zero		1


	//   ....[103]....
        /*0774*/ 	.word	0x00007d50
        /*0778*/ 	.word	0x00000003
        /*077c*/ 	.word	0x00000080
        /*0780*/ 	.short	0x010a
        /*0782*/ 	.byte	0xff
	.zero		1


	//   ....[104]....
        /*0784*/ 	.word	0x00007db0
        /*0788*/ 	.word	0x00000000
        /*078c*/ 	.word	0x00000000
        /*0790*/ 	.short	0x010a
        /*0792*/ 	.byte	0xff
	.zero		1


	//   ....[105]....
        /*0794*/ 	.word	0x00007e10
        /*0798*/ 	.word	0x00000000
        /*079c*/ 	.word	0x00000000
        /*07a0*/ 	.short	0x010a
        /*07a2*/ 	.byte	0xff
	.zero		1


	//   ....[106]....
        /*07a4*/ 	.word	0x00007e70
        /*07a8*/ 	.word	0x00000000
        /*07ac*/ 	.word	0x00000000
        /*07b0*/ 	.short	0x010a
        /*07b2*/ 	.byte	0xff
	.zero		1


	//   ....[107]....
        /*07b4*/ 	.word	0x00007ec0
        /*07b8*/ 	.word	0x00000000
        /*07bc*/ 	.word	0x000000e0
        /*07c0*/ 	.short	0x010a
        /*07c2*/ 	.byte	0xff
	.zero		1


	//   ....[108]....
        /*07c4*/ 	.word	0x00007f20
        /*07c8*/ 	.word	0x00000000
        /*07cc*/ 	.word	0x00000090
        /*07d0*/ 	.short	0x010a
        /*07d2*/ 	.byte	0xff
	.zero		1


	//   ....[109]....
        /*07d4*/ 	.word	0x00007f70
        /*07d8*/ 	.word	0x00000000
        /*07dc*/ 	.word	0x00000080
        /*07e0*/ 	.short	0x010a
        /*07e2*/ 	.byte	0xff
	.zero		1


	//   ....[110]....
        /*07e4*/ 	.word	0x00007fd0
        /*07e8*/ 	.word	0x00000000
        /*07ec*/ 	.word	0x00000090
        /*07f0*/ 	.short	0x010a
        /*07f2*/ 	.byte	0xff
	.zero		1


	//   ....[111]....
        /*07f4*/ 	.word	0x00008030
        /*07f8*/ 	.word	0x00000005
        /*07fc*/ 	.word	0x00000008
        /*0800*/ 	.short	0x010a
        /*0802*/ 	.byte	0xff
	.zero		1


	//   ....[112]....
        /*0804*/ 	.word	0x00008110
        /*0808*/ 	.word	0x00000003
        /*080c*/ 	.word	0x00000008
        /*0810*/ 	.short	0x010a
        /*0812*/ 	.byte	0xff
	.zero		1


	//   ....[113]....
        /*0814*/ 	.word	0x00008160
        /*0818*/ 	.word	0x00000000
        /*081c*/ 	.word	0x00000080
        /*0820*/ 	.short	0x010a
        /*0822*/ 	.byte	0xff
	.zero		1


	//   ....[114]....
        /*0824*/ 	.word	0x000081c0
        /*0828*/ 	.word	0x00000000
        /*082c*/ 	.word	0x000000c0
        /*0830*/ 	.short	0x010a
        /*0832*/ 	.byte	0xff
	.zero		1


	//   ....[115]....
        /*0834*/ 	.word	0x00008220
        /*0838*/ 	.word	0x00000000
        /*083c*/ 	.word	0x00000000
        /*0840*/ 	.short	0x010a
        /*0842*/ 	.byte	0xff
	.zero		1


	//   ....[116]....
        /*0844*/ 	.word	0x00008280
        /*0848*/ 	.word	0x00000000
        /*084c*/ 	.word	0x00000000
        /*0850*/ 	.short	0x010a
        /*0852*/ 	.byte	0xff
	.zero		1


	//   ....[117]....
        /*0854*/ 	.word	0x000082e0
        /*0858*/ 	.word	0x00000000
        /*085c*/ 	.word	0x00000000
        /*0860*/ 	.short	0x010a
        /*0862*/ 	.byte	0xff
	.zero		1


	//   ....[118]....
        /*0864*/ 	.word	0x00008340
        /*0868*/ 	.word	0x00000000
        /*086c*/ 	.word	0x00000000
        /*0870*/ 	.short	0x010a
        /*0872*/ 	.byte	0xff
	.zero		1


	//   ....[119]....
        /*0874*/ 	.word	0x000083a0
        /*0878*/ 	.word	0x00000000
        /*087c*/ 	.word	0x00000100
        /*0880*/ 	.short	0x010a
        /*0882*/ 	.byte	0xff
	.zero		1


	//   ....[120]....
        /*0884*/ 	.word	0x000083f0
        /*0888*/ 	.word	0x0000000c
        /*088c*/ 	.word	0x00000080
        /*0890*/ 	.short	0x010a
        /*0892*/ 	.byte	0xff
	.zero		1


	//   ....[121]....
        /*0894*/ 	.word	0x00008450
        /*0898*/ 	.word	0x00000000
        /*089c*/ 	.word	0x00000078
        /*08a0*/ 	.short	0x010a
        /*08a2*/ 	.byte	0xff
	.zero		1


	//   ....[122]....
        /*08a4*/ 	.word	0x000084b0
        /*08a8*/ 	.word	0x00000000
        /*08ac*/ 	.word	0x00000058
        /*08b0*/ 	.short	0x010a
        /*08b2*/ 	.byte	0xff
	.zero		1


	//   ....[123]....
        /*08b4*/ 	.word	0x00008510
        /*08b8*/ 	.word	0x00000000
        /*08bc*/ 	.word	0x00000058
        /*08c0*/ 	.short	0x010a
        /*08c2*/ 	.byte	0xff
	.zero		1


	//   ....[124]....
        /*08c4*/ 	.word	0x00008570
        /*08c8*/ 	.word	0x00000000
        /*08cc*/ 	.word	0x00000000
        /*08d0*/ 	.short	0x010a
        /*08d2*/ 	.byte	0xff
	.zero		1


	//   ....[125]....
        /*08d4*/ 	.word	0x000085d0
        /*08d8*/ 	.word	0x00000000
        /*08dc*/ 	.word	0x00000000
        /*08e0*/ 	.short	0x010a
        /*08e2*/ 	.byte	0xff
	.zero		1


	//   ....[126]....
        /*08e4*/ 	.word	0x00008620
        /*08e8*/ 	.word	0x00000003
        /*08ec*/ 	.word	0x00000080
        /*08f0*/ 	.short	0x010a
        /*08f2*/ 	.byte	0xff
	.zero		1


	//   ....[127]....
        /*08f4*/ 	.word	0x00008670
        /*08f8*/ 	.word	0x00000000
        /*08fc*/ 	.word	0x00000040
        /*0900*/ 	.short	0x010a
        /*0902*/ 	.byte	0xff
	.zero		1


	//   ....[128]....
        /*0904*/ 	.word	0x000086c0
        /*0908*/ 	.word	0x00000035
        /*090c*/ 	.word	0x000000a0
        /*0910*/ 	.short	0x010a
        /*0912*/ 	.byte	0xff
	.zero		1


	//   ....[129]....
        /*0914*/ 	.word	0x00008710
        /*0918*/ 	.word	0x00000003
        /*091c*/ 	.word	0x00000040
        /*0920*/ 	.short	0x010a
        /*0922*/ 	.byte	0xff
	.zero		1


	//----- nvinfo : EIATTR_NUM_MBARRIERS
	.align		4
.L_47:
        /*0924*/ 	.byte	0x03, 0x38
        /*0926*/ 	.short	0x0021


	//----- nvinfo : EIATTR_EXIT_INSTR_OFFSETS
	.align		4
        /*0928*/ 	.byte	0x04, 0x1c
        /*092a*/ 	.short	(.L_49 - .L_48)


	//   ....[0]....
.L_48:
        /*092c*/ 	.word	0x00002bb0


	//   ....[1]....
        /*0930*/ 	.word	0x000030c0


	//   ....[2]....
        /*0934*/ 	.word	0x00003120


	//   ....[3]....
        /*0938*/ 	.word	0x000043d0


	//   ....[4]....
        /*093c*/ 	.word	0x000054c0


	//   ....[5]....
        /*0940*/ 	.word	0x00005500


	//   ....[6]....
        /*0944*/ 	.word	0x00007b00


	//   ....[7]....
        /*0948*/ 	.word	0x00007b80


	//   ....[8]....
        /*094c*/ 	.word	0x00007bb0


	//   ....[9]....
        /*0950*/ 	.word	0x00007c30


	//----- nvinfo : EIATTR_MAX_THREADS
	.align		4
.L_49:
        /*0954*/ 	.byte	0x04, 0x05
        /*0956*/ 	.short	(.L_51 - .L_50)
.L_50:
        /*0958*/ 	.word	0x00000100
        /*095c*/ 	.word	0x00000001
        /*0960*/ 	.word	0x00000001


	//----- nvinfo : EIATTR_CRS_STACK_SIZE
	.align		4
.L_51:
        /*0964*/ 	.byte	0x04, 0x1e
        /*0966*/ 	.short	(.L_53 - .L_52)
.L_52:
        /*0968*/ 	.word	0x00000000


	//----- nvinfo : EIATTR_CBANK_PARAM_SIZE
	.align		4
.L_53:
        /*096c*/ 	.byte	0x03, 0x19
        /*096e*/ 	.short	0x0800


	//----- nvinfo : EIATTR_PARAM_CBANK
	.align		4
        /*0970*/ 	.byte	0x04, 0x0a
        /*0972*/ 	.short	(.L_55 - .L_54)
	.align		4
.L_54:
        /*0974*/ 	.word	index@(.nv.constant0._ZN7cutlass13device_kernelINS_4gemm6kernel13GemmUniversalIN4cute5tupleIJiiiiEEENS1_10collective13CollectiveMmaINS1_35MainloopSm100TmaUmmaWarpSpecializedILi4ELi2ELi4ENS5_IJNS4_1CILi2EEESB_NSA_ILi1EEEEEEEENS5_IJNSA_ILi128EEENSA_ILi64EEENSA_ILi32EEEEEENS_6half_tENS5_IJlSC_lEEESJ_SK_NS4_8TiledMMAINS4_8MMA_AtomIJNS4_26SM100_MMA_F16BF16_2x1SM_SSISJ_SJ_fLi128ELi64ELNS4_4UMMA5MajorE0ELSP_0ELNSO_7ScaleInE0ELSQ_0EEEEEENS4_6LayoutINS5_IJSC_SC_SC_EEENS5_IJNSA_ILi0EEESV_SV_EEEEENS5_IJNS4_10UnderscoreESY_SY_EEEEENS4_28SM100_TMA_2SM_LOAD_MULTICASTENS4_14ComposedLayoutINS4_7SwizzleILi2ELi4ELi3EEENS4_18smem_ptr_flag_bitsILi16EEENST_INS5_IJNSA_ILi8EEESH_EEENS5_IJSH_SC_EEEEEEEvNS4_8identityENS4_18SM100_TMA_2SM_LOADES1B_vS1C_EENS_8epilogue10collective18CollectiveEpilogueINS1F_23Sm100TmaWarpSpecializedILi3ELi2ELi16ELb1ELb0EEEJNS5_IJSG_SG_SH_EEENS5_IJNST_ISG_SC_EENST_INS5_IJNSA_ILi16EEESB_EEENS5_IJSC_SH_EEEEEEEESJ_SK_SJ_SK_NS1F_6fusion15FusionCallbacksIS1J_NS1R_17LinearCombinationISJ_fSJ_fLNS_15FloatRoundStyleE2EEES1K_S1Q_JEEENS4_5SM1004TMEM4LOAD26SM100_TMEM_LOAD_32dp32b16xENS4_13SM90_TMA_LOADENS12_INS13_ILi1ELi4ELi3EEES16_NST_INS5_IJS17_S1M_EEENS5_IJS1M_SC_EEEEEEENS4_39AutoVectorizingCopyWithAssumedAlignmentILi128EEENS4_14SM90_TMA_STOREES26_S28_S28_EEEvvEEEEvNT_6ParamsE)
        /*0978*/ 	.short	0x0380
        /*097a*/ 	.short	0x0800


	//----- nvinfo : EIATTR_SW_WAR
	.align		4
.L_55:
        /*097c*/ 	.byte	0x04, 0x36
        /*097e*/ 	.short	(.L_57 - .L_56)
.L_56:
        /*0980*/ 	.word	0x00000008
.L_57:


//--------------------- .nv.callgraph             --------------------------
	.section	.nv.callgraph,"",@"SHT_CUDA_CALLGRAPH"
	.align	4
	.sectionentsize	8
	.align		4
        /*0000*/ 	.word	0x00000000
	.align		4
        /*0004*/ 	.word	0xffffffff
	.align		4
        /*0008*/ 	.word	index@(_ZN7cutlass13device_kernelINS_4gemm6kernel13GemmUniversalIN4cute5tupleIJiiiiEEENS1_10collective13CollectiveMmaINS1_35MainloopSm100TmaUmmaWarpSpecializedILi4ELi2ELi4ENS5_IJNS4_1CILi2EEESB_NSA_ILi1EEEEEEEENS5_IJNSA_ILi128EEENSA_ILi64EEENSA_ILi32EEEEEENS_6half_tENS5_IJlSC_lEEESJ_SK_NS4_8TiledMMAINS4_8MMA_AtomIJNS4_26SM100_MMA_F16BF16_2x1SM_SSISJ_SJ_fLi128ELi64ELNS4_4UMMA5MajorE0ELSP_0ELNSO_7ScaleInE0ELSQ_0EEEEEENS4_6LayoutINS5_IJSC_SC_SC_EEENS5_IJNSA_ILi0EEESV_SV_EEEEENS5_IJNS4_10UnderscoreESY_SY_EEEEENS4_28SM100_TMA_2SM_LOAD_MULTICASTENS4_14ComposedLayoutINS4_7SwizzleILi2ELi4ELi3EEENS4_18smem_ptr_flag_bitsILi16EEENST_INS5_IJNSA_ILi8EEESH_EEENS5_IJSH_SC_EEEEEEEvNS4_8identityENS4_18SM100_TMA_2SM_LOADES1B_vS1C_EENS_8epilogue10collective18CollectiveEpilogueINS1F_23Sm100TmaWarpSpecializedILi3ELi2ELi16ELb1ELb0EEEJNS5_IJSG_SG_SH_EEENS5_IJNST_ISG_SC_EENST_INS5_IJNSA_ILi16EEESB_EEENS5_IJSC_SH_EEEEEEEESJ_SK_SJ_SK_NS1F_6fusion15FusionCallbacksIS1J_NS1R_17LinearCombinationISJ_fSJ_fLNS_15FloatRoundStyleE2EEES1K_S1Q_JEEENS4_5SM1004TMEM4LOAD26SM100_TMEM_LOAD_32dp32b16xENS4_13SM90_TMA_LOADENS12_INS13_ILi1ELi4ELi3EEES16_NST_INS5_IJS17_S1M_EEENS5_IJS1M_SC_EEEEEEENS4_39AutoVectorizingCopyWithAssumedAlignmentILi128EEENS4_14SM90_TMA_STOREES26_S28_S28_EEEvvEEEEvNT_6ParamsE)
	.align		4
        /*000c*/ 	.word	index@(__assertfail)
	.align		4
        /*0010*/ 	.word	0x00000000
	.align		4
        /*0014*/ 	.word	0xfffffffe
	.align		4
        /*0018*/ 	.word	0x00000000
	.align		4
        /*001c*/ 	.word	0xfffffffd
	.align		4
        /*0020*/ 	.word	0x00000000
	.align		4
        /*0024*/ 	.word	0xfffffffc


//--------------------- .nv.constant4             --------------------------
	.section	.nv.constant4,"a",@progbits
	.align	8
	.align		8
.nv.constant4:
        /*0000*/ 	.dword	__assertfail
	.align		8
        /*0008*/ 	.dword	__unnamed_1
	.align		8
        /*0010*/ 	.dword	__unnamed_2
	.align		8
        /*0018*/ 	.dword	_ZN39_INTERNAL_dd94cd83_4_k_cu_dc279f4b_73864cuda3std3__45__cpo5beginE
	.align		8
        /*0020*/ 	.dword	_ZN39_INTERNAL_dd94cd83_4_k_cu_dc279f4b_73864cuda3std3__45__cpo3endE
	.align		8
        /*0028*/ 	.dword	_ZN39_INTERNAL_dd94cd83_4_k_cu_dc279f4b_73864cuda3std3__45__cpo6cbeginE
	.align		8
        /*0030*/ 	.dword	_ZN39_INTERNAL_dd94cd83_4_k_cu_dc279f4b_73864cuda3std3__45__cpo4cendE
	.align		8
        /*0038*/ 	.dword	_ZN39_INTERNAL_dd94cd83_4_k_cu_dc279f4b_73864cuda3std3__441_GLOBAL__N__dd94cd83_4_k_cu_dc279f4b_73866ignoreE
	.align		8
        /*0040*/ 	.dword	_ZN39_INTERNAL_dd94cd83_4_k_cu_dc279f4b_73864cuda3std3__419piecewise_constructE
	.align		8
        /*0048*/ 	.dword	_ZN39_INTERNAL_dd94cd83_4_k_cu_dc279f4b_73864cuda3std3__48in_placeE
	.align		8
        /*0050*/ 	.dword	_ZN39_INTERNAL_dd94cd83_4_k_cu_dc279f4b_73864cuda3std6ranges3__45__cpo4swapE
	.align		8
        /*0058*/ 	.dword	_ZN39_INTERNAL_dd94cd83_4_k_cu_dc279f4b_73864cuda3std6ranges3__45__cpo9iter_moveE
	.align		8
        /*0060*/ 	.dword	_ZN39_INTERNAL_dd94cd83_4_k_cu_dc279f4b_73864cute7productE
	.align		8
        /*0068*/ 	.dword	_ZN39_INTERNAL_dd94cd83_4_k_cu_dc279f4b_73864cute1_E
	.align		8
        /*0070*/ 	.dword	$str$25
	.align		8
        /*0078*/ 	.dword	$str$26
	.align		8
        /*0080*/ 	.dword	$str$27
	.align		8
        /*0088*/ 	.dword	$str$28


//--------------------- .text._ZN7cutlass13device_kernelINS_4gemm6kernel13GemmUniversalIN4cute5tupleIJiiiiEEENS1_10collective13CollectiveMmaINS1_35MainloopSm100TmaUmmaWarpSpecializedILi4ELi2ELi4ENS5_IJNS4_1CILi2EEESB_NSA_ILi1EEEEEEEENS5_IJNSA_ILi128EEENSA_ILi64EEENSA_ILi32EEEEEENS_6half_tENS5_IJlSC_lEEESJ_SK_NS4_8TiledMMAINS4_8MMA_AtomIJNS4_26SM100_MMA_F16BF16_2x1SM_SSISJ_SJ_fLi128ELi64ELNS4_4UMMA5MajorE0ELSP_0ELNSO_7ScaleInE0ELSQ_0EEEEEENS4_6LayoutINS5_IJSC_SC_SC_EEENS5_IJNSA_ILi0EEESV_SV_EEEEENS5_IJNS4_10UnderscoreESY_SY_EEEEENS4_28SM100_TMA_2SM_LOAD_MULTICASTENS4_14ComposedLayoutINS4_7SwizzleILi2ELi4ELi3EEENS4_18smem_ptr_flag_bitsILi16EEENST_INS5_IJNSA_ILi8EEESH_EEENS5_IJSH_SC_EEEEEEEvNS4_8identityENS4_18SM100_TMA_2SM_LOADES1B_vS1C_EENS_8epilogue10collective18CollectiveEpilogueINS1F_23Sm100TmaWarpSpecializedILi3ELi2ELi16ELb1ELb0EEEJNS5_IJSG_SG_SH_EEENS5_IJNST_ISG_SC_EENST_INS5_IJNSA_ILi16EEESB_EEENS5_IJSC_SH_EEEEEEEESJ_SK_SJ_SK_NS1F_6fusion15FusionCallbacksIS1J_NS1R_17LinearCombinationISJ_fSJ_fLNS_15FloatRoundStyleE2EEES1K_S1Q_JEEENS4_5SM1004TMEM4LOAD26SM100_TMEM_LOAD_32dp32b16xENS4_13SM90_TMA_LOADENS12_INS13_ILi1ELi4ELi3EEES16_NST_INS5_IJS17_S1M_EEENS5_IJS1M_SC_EEEEEEENS4_39AutoVectorizingCopyWithAssumedAlignmentILi128EEENS4_14SM90_TMA_STOREES26_S28_S28_EEEvvEEEEvNT_6ParamsE --------------------------
	.section	.text._ZN7cutlass13device_kernelINS_4gemm6kernel13GemmUniversalIN4cute5tupleIJiiiiEEENS1_10collective13CollectiveMmaINS1_35MainloopSm100TmaUmmaWarpSpecializedILi4ELi2ELi4ENS5_IJNS4_1CILi2EEESB_NSA_ILi1EEEEEEEENS5_IJNSA_ILi128EEENSA_ILi64EEENSA_ILi32EEEEEENS_6half_tENS5_IJlSC_lEEESJ_SK_NS4_8TiledMMAINS4_8MMA_AtomIJNS4_26SM100_MMA_F16BF16_2x1SM_SSISJ_SJ_fLi128ELi64ELNS4_4UMMA5MajorE0ELSP_0ELNSO_7ScaleInE0ELSQ_0EEEEEENS4_6LayoutINS5_IJSC_SC_SC_EEENS5_IJNSA_ILi0EEESV_SV_EEEEENS5_IJNS4_10UnderscoreESY_SY_EEEEENS4_28SM100_TMA_2SM_LOAD_MULTICASTENS4_14ComposedLayoutINS4_7SwizzleILi2ELi4ELi3EEENS4_18smem_ptr_flag_bitsILi16EEENST_INS5_IJNSA_ILi8EEESH_EEENS5_IJSH_SC_EEEEEEEvNS4_8identityENS4_18SM100_TMA_2SM_LOADES1B_vS1C_EENS_8epilogue10collective18CollectiveEpilogueINS1F_23Sm100TmaWarpSpecializedILi3ELi2ELi16ELb1ELb0EEEJNS5_IJSG_SG_SH_EEENS5_IJNST_ISG_SC_EENST_INS5_IJNSA_ILi16EEESB_EEENS5_IJSC_SH_EEEEEEEESJ_SK_SJ_SK_NS1F_6fusion15FusionCallbacksIS1J_NS1R_17LinearCombinationISJ_fSJ_fLNS_15FloatRoundStyleE2EEES1K_S1Q_JEEENS4_5SM1004TMEM4LOAD26SM100_TMEM_LOAD_32dp32b16xENS4_13SM90_TMA_LOADENS12_INS13_ILi1ELi4ELi3EEES16_NST_INS5_IJS17_S1M_EEENS5_IJS1M_SC_EEEEEEENS4_39AutoVectorizingCopyWithAssumedAlignmentILi128EEENS4_14SM90_TMA_STOREES26_S28_S28_EEEvvEEEEvNT_6ParamsE,"ax",@progbits
	.align	128
.text._ZN7cutlass13device_kernelINS_4gemm6kernel13GemmUniversalIN4cute5tupleIJiiiiEEENS1_10collective13CollectiveMmaINS1_35MainloopSm100TmaUmmaWarpSpecializedILi4ELi2ELi4ENS5_IJNS4_1CILi2EEESB_NSA_ILi1EEEEEEEENS5_IJNSA_ILi128EEENSA_ILi64EEENSA_ILi32EEEEEENS_6half_tENS5_IJlSC_lEEESJ_SK_NS4_8TiledMMAINS4_8MMA_AtomIJNS4_26SM100_MMA_F16BF16_2x1SM_SSISJ_SJ_fLi128ELi64ELNS4_4UMMA5MajorE0ELSP_0ELNSO_7ScaleInE0ELSQ_0EEEEEENS4_6LayoutINS5_IJSC_SC_SC_EEENS5_IJNSA_ILi0EEESV_SV_EEEEENS5_IJNS4_10UnderscoreESY_SY_EEEEENS4_28SM100_TMA_2SM_LOAD_MULTICASTENS4_14ComposedLayoutINS4_7SwizzleILi2ELi4ELi3EEENS4_18smem_ptr_flag_bitsILi16EEENST_INS5_IJNSA_ILi8EEESH_EEENS5_IJSH_SC_EEEEEEEvNS4_8identityENS4_18SM100_TMA_2SM_LOADES1B_vS1C_EENS_8epilogue10collective18CollectiveEpilogueINS1F_23Sm100TmaWarpSpecializedILi3ELi2ELi16ELb1ELb0EEEJNS5_IJSG_SG_SH_EEENS5_IJNST_ISG_SC_EENST_INS5_IJNSA_ILi16EEESB_EEENS5_IJSC_SH_EEEEEEEESJ_SK_SJ_SK_NS1F_6fusion15FusionCallbacksIS1J_NS1R_17LinearCombinationISJ_fSJ_fLNS_15FloatRoundStyleE2EEES1K_S1Q_JEEENS4_5SM1004TMEM4LOAD26SM100_TMEM_LOAD_32dp32b16xENS4_13SM90_TMA_LOADENS12_INS13_ILi1ELi4ELi3EEES16_NST_INS5_IJS17_S1M_EEENS5_IJS1M_SC_EEEEEEENS4_39AutoVectorizingCopyWithAssumedAlignmentILi128EEENS4_14SM90_TMA_STOREES26_S28_S28_EEEvvEEEEvNT_6ParamsE:
        .type           _ZN7cutlass13device_kernelINS_4gemm6kernel13GemmUniversalIN4cute5tupleIJiiiiEEENS1_10collective13CollectiveMmaINS1_35MainloopSm100TmaUmmaWarpSpecializedILi4ELi2ELi4ENS5_IJNS4_1CILi2EEESB_NSA_ILi1EEEEEEEENS5_IJNSA_ILi128EEENSA_ILi64EEENSA_ILi32EEEEEENS_6half_tENS5_IJlSC_lEEESJ_SK_NS4_8TiledMMAINS4_8MMA_AtomIJNS4_26SM100_MMA_F16BF16_2x1SM_SSISJ_SJ_fLi128ELi64ELNS4_4UMMA5MajorE0ELSP_0ELNSO_7ScaleInE0ELSQ_0EEEEEENS4_6LayoutINS5_IJSC_SC_SC_EEENS5_IJNSA_ILi0EEESV_SV_EEEEENS5_IJNS4_10UnderscoreESY_SY_EEEEENS4_28SM100_TMA_2SM_LOAD_MULTICASTENS4_14ComposedLayoutINS4_7SwizzleILi2ELi4ELi3EEENS4_18smem_ptr_flag_bitsILi16EEENST_INS5_IJNSA_ILi8EEESH_EEENS5_IJSH_SC_EEEEEEEvNS4_8identityENS4_18SM100_TMA_2SM_LOADES1B_vS1C_EENS_8epilogue10collective18CollectiveEpilogueINS1F_23Sm100TmaWarpSpecializedILi3ELi2ELi16ELb1ELb0EEEJNS5_IJSG_SG_SH_EEENS5_IJNST_ISG_SC_EENST_INS5_IJNSA_ILi16EEESB_EEENS5_IJSC_SH_EEEEEEEESJ_SK_SJ_SK_NS1F_6fusion15FusionCallbacksIS1J_NS1R_17LinearCombinationISJ_fSJ_fLNS_15FloatRoundStyleE2EEES1K_S1Q_JEEENS4_5SM1004TMEM4LOAD26SM100_TMEM_LOAD_32dp32b16xENS4_13SM90_TMA_LOADENS12_INS13_ILi1ELi4ELi3EEES16_NST_INS5_IJS17_S1M_EEENS5_IJS1M_SC_EEEEEEENS4_39AutoVectorizingCopyWithAssumedAlignmentILi128EEENS4_14SM90_TMA_STOREES26_S28_S28_EEEvvEEEEvNT_6ParamsE,@function
        .size           _ZN7cutlass13device_kernelINS_4gemm6kernel13GemmUniversalIN4cute5tupleIJiiiiEEENS1_10collective13CollectiveMmaINS1_35MainloopSm100TmaUmmaWarpSpecializedILi4ELi2ELi4ENS5_IJNS4_1CILi2EEESB_NSA_ILi1EEEEEEEENS5_IJNSA_ILi128EEENSA_ILi64EEENSA_ILi32EEEEEENS_6half_tENS5_IJlSC_lEEESJ_SK_NS4_8TiledMMAINS4_8MMA_AtomIJNS4_26SM100_MMA_F16BF16_2x1SM_SSISJ_SJ_fLi128ELi64ELNS4_4UMMA5MajorE0ELSP_0ELNSO_7ScaleInE0ELSQ_0EEEEEENS4_6LayoutINS5_IJSC_SC_SC_EEENS5_IJNSA_ILi0EEESV_SV_EEEEENS5_IJNS4_10UnderscoreESY_SY_EEEEENS4_28SM100_TMA_2SM_LOAD_MULTICASTENS4_14ComposedLayoutINS4_7SwizzleILi2ELi4ELi3EEENS4_18smem_ptr_flag_bitsILi16EEENST_INS5_IJNSA_ILi8EEESH_EEENS5_IJSH_SC_EEEEEEEvNS4_8identityENS4_18SM100_TMA_2SM_LOADES1B_vS1C_EENS_8epilogue10collective18CollectiveEpilogueINS1F_23Sm100TmaWarpSpecializedILi3ELi2ELi16ELb1ELb0EEEJNS5_IJSG_SG_SH_EEENS5_IJNST_ISG_SC_EENST_INS5_IJNSA_ILi16EEESB_EEENS5_IJSC_SH_EEEEEEEESJ_SK_SJ_SK_NS1F_6fusion15FusionCallbacksIS1J_NS1R_17LinearCombinationISJ_fSJ_fLNS_15FloatRoundStyleE2EEES1K_S1Q_JEEENS4_5SM1004TMEM4LOAD26SM100_TMEM_LOAD_32dp32b16xENS4_13SM90_TMA_LOADENS12_INS13_ILi1ELi4ELi3EEES16_NST_INS5_IJS17_S1M_EEENS5_IJS1M_SC_EEEEEEENS4_39AutoVectorizingCopyWithAssumedAlignmentILi128EEENS4_14SM90_TMA_STOREES26_S28_S28_EEEvvEEEEvNT_6ParamsE,(.L_x_175 - _ZN7cutlass13device_kernelINS_4gemm6kernel13GemmUniversalIN4cute5tupleIJiiiiEEENS1_10collective13CollectiveMmaINS1_35MainloopSm100TmaUmmaWarpSpecializedILi4ELi2ELi4ENS5_IJNS4_1CILi2EEESB_NSA_ILi1EEEEEEEENS5_IJNSA_ILi128EEENSA_ILi64EEENSA_ILi32EEEEEENS_6half_tENS5_IJlSC_lEEESJ_SK_NS4_8TiledMMAINS4_8MMA_AtomIJNS4_26SM100_MMA_F16BF16_2x1SM_SSISJ_SJ_fLi128ELi64ELNS4_4UMMA5MajorE0ELSP_0ELNSO_7ScaleInE0ELSQ_0EEEEEENS4_6LayoutINS5_IJSC_SC_SC_EEENS5_IJNSA_ILi0EEESV_SV_EEEEENS5_IJNS4_10UnderscoreESY_SY_EEEEENS4_28SM100_TMA_2SM_LOAD_MULTICASTENS4_14ComposedLayoutINS4_7SwizzleILi2ELi4ELi3EEENS4_18smem_ptr_flag_bitsILi16EEENST_INS5_IJNSA_ILi8EEESH_EEENS5_IJSH_SC_EEEEEEEvNS4_8identityENS4_18SM100_TMA_2SM_LOADES1B_vS1C_EENS_8epilogue10collective18CollectiveEpilogueINS1F_23Sm100TmaWarpSpecializedILi3ELi2ELi16ELb1ELb0EEEJNS5_IJSG_SG_SH_EEENS5_IJNST_ISG_SC_EENST_INS5_IJNSA_ILi16EEESB_EEENS5_IJSC_SH_EEEEEEEESJ_SK_SJ_SK_NS1F_6fusion15FusionCallbacksIS1J_NS1R_17LinearCombinationISJ_fSJ_fLNS_15FloatRoundStyleE2EEES1K_S1Q_JEEENS4_5SM1004TMEM4LOAD26SM100_TMEM_LOAD_32dp32b16xENS4_13SM90_TMA_LOADENS12_INS13_ILi1ELi4ELi3EEES16_NST_INS5_IJS17_S1M_EEENS5_IJS1M_SC_EEEEEEENS4_39AutoVectorizingCopyWithAssumedAlignmentILi128EEENS4_14SM90_TMA_STOREES26_S28_S28_EEEvvEEEEvNT_6ParamsE)
        .other          _ZN7cutlass13device_kernelINS_4gemm6kernel13GemmUniversalIN4cute5tupleIJiiiiEEENS1_10collective13CollectiveMmaINS1_35MainloopSm100TmaUmmaWarpSpecializedILi4ELi2ELi4ENS5_IJNS4_1CILi2EEESB_NSA_ILi1EEEEEEEENS5_IJNSA_ILi128EEENSA_ILi64EEENSA_ILi32EEEEEENS_6half_tENS5_IJlSC_lEEESJ_SK_NS4_8TiledMMAINS4_8MMA_AtomIJNS4_26SM100_MMA_F16BF16_2x1SM_SSISJ_SJ_fLi128ELi64ELNS4_4UMMA5MajorE0ELSP_0ELNSO_7ScaleInE0ELSQ_0EEEEEENS4_6LayoutINS5_IJSC_SC_SC_EEENS5_IJNSA_ILi0EEESV_SV_EEEEENS5_IJNS4_10UnderscoreESY_SY_EEEEENS4_28SM100_TMA_2SM_LOAD_MULTICASTENS4_14ComposedLayoutINS4_7SwizzleILi2ELi4ELi3EEENS4_18smem_ptr_flag_bitsILi16EEENST_INS5_IJNSA_ILi8EEESH_EEENS5_IJSH_SC_EEEEEEEvNS4_8identityENS4_18SM100_TMA_2SM_LOADES1B_vS1C_EENS_8epilogue10collective18CollectiveEpilogueINS1F_23Sm100TmaWarpSpecializedILi3ELi2ELi16ELb1ELb0EEEJNS5_IJSG_SG_SH_EEENS5_IJNST_ISG_SC_EENST_INS5_IJNSA_ILi16EEESB_EEENS5_IJSC_SH_EEEEEEEESJ_SK_SJ_SK_NS1F_6fusion15FusionCallbacksIS1J_NS1R_17LinearCombinationISJ_fSJ_fLNS_15FloatRoundStyleE2EEES1K_S1Q_JEEENS4_5SM1004TMEM4LOAD26SM100_TMEM_LOAD_32dp32b16xENS4_13SM90_TMA_LOADENS12_INS13_ILi1ELi4ELi3EEES16_NST_INS5_IJS17_S1M_EEENS5_IJS1M_SC_EEEEEEENS4_39AutoVectorizingCopyWithAssumedAlignmentILi128EEENS4_14SM90_TMA_STOREES26_S28_S28_EEEvvEEEEvNT_6ParamsE,@"STO_CUDA_ENTRY STV_DEFAULT"
_ZN7cutlass13device_kernelINS_4gemm6kernel13GemmUniversalIN4cute5tupleIJiiiiEEENS1_10collective13CollectiveMmaINS1_35MainloopSm100TmaUmmaWarpSpecializedILi4ELi2ELi4ENS5_IJNS4_1CILi2EEESB_NSA_ILi1EEEEEEEENS5_IJNSA_ILi128EEENSA_ILi64EEENSA_ILi32EEEEEENS_6half_tENS5_IJlSC_lEEESJ_SK_NS4_8TiledMMAINS4_8MMA_AtomIJNS4_26SM100_MMA_F16BF16_2x1SM_SSISJ_SJ_fLi128ELi64ELNS4_4UMMA5MajorE0ELSP_0ELNSO_7ScaleInE0ELSQ_0EEEEEENS4_6LayoutINS5_IJSC_SC_SC_EEENS5_IJNSA_ILi0EEESV_SV_EEEEENS5_IJNS4_10UnderscoreESY_SY_EEEEENS4_28SM100_TMA_2SM_LOAD_MULTICASTENS4_14ComposedLayoutINS4_7SwizzleILi2ELi4ELi3EEENS4_18smem_ptr_flag_bitsILi16EEENST_INS5_IJNSA_ILi8EEESH_EEENS5_IJSH_SC_EEEEEEEvNS4_8identityENS4_18SM100_TMA_2SM_LOADES1B_vS1C_EENS_8epilogue10collective18CollectiveEpilogueINS1F_23Sm100TmaWarpSpecializedILi3ELi2ELi16ELb1ELb0EEEJNS5_IJSG_SG_SH_EEENS5_IJNST_ISG_SC_EENST_INS5_IJNSA_ILi16EEESB_EEENS5_IJSC_SH_EEEEEEEESJ_SK_SJ_SK_NS1F_6fusion15FusionCallbacksIS1J_NS1R_17LinearCombinationISJ_fSJ_fLNS_15FloatRoundStyleE2EEES1K_S1Q_JEEENS4_5SM1004TMEM4LOAD26SM100_TMEM_LOAD_32dp32b16xENS4_13SM90_TMA_LOADENS12_INS13_ILi1ELi4ELi3EEES16_NST_INS5_IJS17_S1M_EEENS5_IJS1M_SC_EEEEEEENS4_39AutoVectorizingCopyWithAssumedAlignmentILi128EEENS4_14SM90_TMA_STOREES26_S28_S28_EEEvvEEEEvNT_6ParamsE:
[----:B------:R-:W1:Y:S01]  /*0000*/  LDC R1, c[0x0][0x37c] ;  /* 0x0000df00ff017b82 */ /* 0x000e620000000800 */
[----:B------:R-:W2:Y:S01]  /*0010*/  S2R R58, SR_TID.X ;  /* 0x00000000003a7919 */ /* 0x000ea20000002100 */
[----:B------:R-:W3:Y:S06]  /*0020*/  LDCU.64 UR8, c[0x0][0x890] ;  /* 0x00011200ff0877ac */ /* 0x000eec0008000a00 */
[----:B------:R-:W4:Y:S01]  /*0030*/  S2UR UR4, SR_CgaCtaId ;  /* 0x00000000000479c3 */ /* 0x000f220000008800 */
[----:B------:R-:W-:Y:S02]  /*0040*/  PRMT R46, RZ, 0x7610, R46 ;  /* 0x00007610ff2e7816 */ /* 0x000fe4000000002e */
[----:B------:R-:W-:Y:S01]  /*0050*/  ELECT P1, URZ, PT ;  /* 0x0000000000ff782f */ /* 0x000fe20003820000 */
[----:B---3--:R-:W-:-:S04]  /*0060*/  UISETP.NE.U32.AND UP0, UPT, UR8, URZ, UPT ;  /* 0x000000ff0800728c */ /* 0x008fc8000bf05070 */
[----:B------:R-:W-:Y:S02]  /*0070*/  UISETP.NE.AND.EX UP0, UPT, UR9, URZ, UPT, UP0 ;  /* 0x000000ff0900728c */ /* 0x000fe4000bf05300 */
[----:B----4-:R-:W-:Y:S02]  /*0080*/  ULOP3.LUT UR33, UR4, 0x1, URZ, 0xc0, !UPT ;  /* 0x0000000104217892 */ /* 0x010fe4000f8ec0ff */
[----:B------:R-:W-:Y:S01]  /*0090*/  ULOP3.LUT UR34, UR4, 0x1, URZ, 0x3c, !UPT ;  /* 0x0000000104227892 */ /* 0x000fe2000f8e3cff */
[----:B--2---:R-:W-:-:S05]  /*00a0*/  SHF.R.U32.HI R47, RZ, 0x5, R58 ;  /* 0x00000005ff2f7819 */ /* 0x004fca000001163a */
[----:B------:R-:W2:Y:S02]  /*00b0*/  SHFL.IDX PT, R0, R47, RZ, 0x1f ;  /* 0x00001fff2f007589 */ /* 0x000ea400000e0000 */
[----:B--2---:R-:W-:Y:S01]  /*00c0*/  R2UR UR13, R0 ;  /* 0x00000000000d72ca */ /* 0x004fe200000e0000 */
[----:B-1----:R-:W-:-:S14]  /*00d0*/  BRA.U UP0, `(.L_x_0) ;  /* 0x0000000100307547 */ /* 0x002fdc000b800000 */
[----:B------:R-:W1:Y:S02]  /*00e0*/  LDCU.64 UR4, c[0x0][0x888] ;  /* 0x00011100ff0477ac */ /* 0x000e640008000a00 */
[----:B-1----:R-:W-:-:S04]  /*00f0*/  UISETP.NE.U32.AND UP0, UPT, UR4, URZ, UPT ;  /* 0x000000ff0400728c */ /* 0x002fc8000bf05070 */
[----:B------:R-:W-:-:S09]  /*0100*/  UISETP.NE.AND.EX UP0, UPT, UR5, URZ, UPT, UP0 ;  /* 0x000000ff0500728c */ /* 0x000fd2000bf05300 */
[----:B------:R-:W-:Y:S05]  /*0110*/  BRA.U !UP0, `(.L_x_1) ;  /* 0x0000000108147547 */ /* 0x000fea000b800000 */
[----:B------:R-:W1:Y:S01]  /*0120*/  LDC.64 R26, c[0x0][0x888] ;  /* 0x00022200ff1a7b82 */ /* 0x000e620000000a00 */
[----:B------:R-:W1:Y:S02]  /*0130*/  LDCU.64 UR4, c[0x0][0x358] ;  /* 0x00006b00ff0477ac */ /* 0x000e640008000a00 */
[----:B-1----:R1:W5:Y:S01]  /*0140*/  LDG.E R26, desc[UR4][R26.64] ;  /* 0x000000041a1a7981 */ /* 0x002362000c1e1900 */
[----:B------:R-:W-:Y:S01]  /*0150*/  HFMA2 R46, -RZ, RZ, 0, 5.9604644775390625e-08 ;  /* 0x00000001ff2e7431 */ /* 0x000fe200000001ff */
[----:B------:R-:W-:Y:S05]  /*0160*/  BRA `(.L_x_0) ;  /* 0x00000000000c7947 */ /* 0x000fea0003800000 */
.L_x_1:
[----:B------:R-:W1:Y:S01]  /*0170*/  LDCU UR4, c[0x0][0x880] ;  /* 0x00011000ff0477ac */ /* 0x000e620008000800 */
[----:B------:R-:W-:Y:S01]  /*0180*/  HFMA2 R46, -RZ, RZ, 0, 5.9604644775390625e-08 ;  /* 0x00000001ff2e7431 */ /* 0x000fe200000001ff */
[----:B-1----:R-:W-:-:S07]  /*0190*/  MOV R26, UR4 ;  /* 0x00000004001a7c02 */ /* 0x002fce0008000f00 */
.L_x_0:
[----:B------:R-:W2:Y:S02]  /*01a0*/  LDCU.64 UR4, c[0x0][0x8b0] ;  /* 0x00011600ff0477ac */ /* 0x000ea40008000a00 */
[----:B--2---:R-:W-:-:S04]  /*01b0*/  UISETP.NE.U32.AND UP0, UPT, UR4, URZ, UPT ;  /* 0x000000ff0400728c */ /* 0x004fc8000bf05070 */
[----:B------:R-:W-:-:S09]  /*01c0*/  UISETP.NE.AND.EX UP0, UPT, UR5, URZ, UPT, UP0 ;  /* 0x000000ff0500728c */ /* 0x000fd2000bf05300 */
[----:B------:R-:W-:Y:S05]  /*01d0*/  BRA.U UP0, `(.L_x_2) ;  /* 0x0000000100287547 */ /* 0x000fea000b800000 */
[----:B------:R-:W2:Y:S02]  /*01e0*/  LDCU.64 UR4, c[0x0][0x8a8] ;  /* 0x00011500ff0477ac */ /* 0x000ea40008000a00 */
[----:B--2---:R-:W-:-:S04]  /*01f0*/  UISETP.NE.U32.AND UP0, UPT, UR4, URZ, UPT ;  /* 0x000000ff0400728c */ /* 0x004fc8000bf05070 */
[----:B------:R-:W-:-:S09]  /*0200*/  UISETP.NE.AND.EX UP0, UPT, UR5, URZ, UPT, UP0 ;  /* 0x000000ff0500728c */ /* 0x000fd2000bf05300 */
[----:B------:R-:W-:Y:S05]  /*0210*/  BRA.U !UP0, `(.L_x_3) ;  /* 0x0000000108107547 */ /* 0x000fea000b800000 */
[----:B------:R-:W2:Y:S01]  /*0220*/  LDC.64 R24, c[0x0][0x8a8] ;  /* 0x00022a00ff187b82 */ /* 0x000ea20000000a00 */
[----:B------:R-:W2:Y:S02]  /*0230*/  LDCU.64 UR4, c[0x0][0x358] ;  /* 0x00006b00ff0477ac */ /* 0x000ea40008000a00 */
[----:B--2---:R2:W5:Y:S01]  /*0240*/  LDG.E R24, desc[UR4][R24.64] ;  /* 0x0000000418187981 */ /* 0x004562000c1e1900 */
[----:B------:R-:W-:Y:S05]  /*0250*/  BRA `(.L_x_2) ;  /* 0x0000000000087947 */ /* 0x000fea0003800000 */
.L_x_3:
[----:B------:R-:W2:Y:S02]  /*0260*/  LDCU UR4, c[0x0][0x8a0] ;  /* 0x00011400ff0477ac */ /* 0x000ea40008000800 */
[----:B--2---:R-:W-:Y:S02]  /*0270*/  MOV R24, UR4 ;  /* 0x0000000400187c02 */ /* 0x004fe40008000f00 */
.L_x_2:
[----:B------:R-:W-:Y:S01]  /*0280*/  IMAD.U32 R0, RZ, RZ, UR13 ;  /* 0x0000000dff007e24 */ /* 0x000fe2000f8e00ff */
[----:B------:R-:W-:Y:S04]  /*0290*/  BSSY.RECONVERGENT B0, `(.L_x_4) ;  /* 0x000000c000007945 */ /* 0x000fe80003800200 */
[C---:B------:R-:W-:Y:S02]  /*02a0*/  ISETP.NE.OR P2, PT, R0.reuse, 0x1, !P1 ;  /* 0x000000010000780c */ /* 0x040fe40004f45670 */
[----:B------:R-:W-:-:S11]  /*02b0*/  ISETP.NE.OR P0, PT, R0, 0x3, !P1 ;  /* 0x000000030000780c */ /* 0x000fd60004f05670 */
[----:B------:R-:W-:Y:S05]  /*02c0*/  @P2 BRA `(.L_x_5) ;  /* 0x0000000000202947 */ /* 0x000fea0003800000 */
[----:B------:R-:W3:Y:S02]  /*02d0*/  LDCU.64 UR4, c[0x0][0x348] ;  /* 0x00006900ff0477ac */ /* 0x000ee40008000a00 */
[----:B---3--:R-:W-:Y:S02]  /*02e0*/  UIADD3 UR6, UP1, UPT, UR4, 0x80, URZ ;  /* 0x0000008004067890 */ /* 0x008fe4000ff3e0ff */
[----:B------:R-:W-:Y:S02]  /*02f0*/  UIADD3 UR4, UP0, UPT, UR4, 0x180, URZ ;  /* 0x0000018004047890 */ /* 0x000fe4000ff1e0ff */
[----:B------:R-:W-:Y:S02]  /*0300*/  UIADD3.X UR7, UPT, UPT, URZ, UR5, URZ, UP1, !UPT ;  /* 0x00000005ff077290 */ /* 0x000fe40008ffe4ff */
[----:B------:R-:W-:-:S07]  /*0310*/  UIADD3.X UR5, UPT, UPT, URZ, UR5, URZ, UP0, !UPT ;  /* 0x00000005ff057290 */ /* 0x000fce00087fe4ff */
[----:B------:R3:W-:Y:S02]  /*0320*/  UTMACCTL.PF [UR6] ;  /* 0x00000000060079b9 */ /* 0x0007e40008040000 */
[----:B------:R3:W-:Y:S02]  /*0330*/  UTMACCTL.PF [UR4] ;  /* 0x00000000040079b9 */ /* 0x0007e40008040000 */
[----:B---3--:R-:W-:Y:S01]  /*0340*/  NOP ;  /* 0x0000000000007918 */ /* 0x008fe20000000000 */
.L_x_5:
[----:B------:R-:W-:Y:S05]  /*0350*/  BSYNC.RECONVERGENT B0 ;  /* 0x0000000000007941 */ /* 0x000fea0003800200 */
.L_x_4:
[----:B------:R-:W-:Y:S04]  /*0360*/  BSSY.RECONVERGENT B0, `(.L_x_6) ;  /* 0x000000a000007945 */ /* 0x000fe80003800200 */
        /* <DEDUP_REMOVED lines=9> */
.L_x_7:
[----:B------:R-:W-:Y:S05]  /*0400*/  BSYNC.RECONVERGENT B0 ;  /* 0x0000000000007941 */ /* 0x000fea0003800200 */
.L_x_6:
[----:B------:R-:W3:Y:S01]  /*0410*/  LDCU.64 UR4, c[0x0][0x888] ;  /* 0x00011100ff0477ac */ /* 0x000ee20008000a00 */
[----:B------:R-:W-:Y:S02]  /*0420*/  UISETP.EQ.U32.AND UP1, UPT, UR8, URZ, UPT ;  /* 0x000000ff0800728c */ /* 0x000fe4000bf22070 */
[----:B------:R-:W-:Y:S02]  /*0430*/  UPLOP3.LUT UP3, UPT, UPT, UPT, UPT, 0x80, 0x8 ;  /* 0x000000000008789c */ /* 0x000fe40003f6f070 */
[----:B---3--:R-:W-:-:S04]  /*0440*/  UISETP.NE.U32.AND UP0, UPT, UR4, URZ, UPT ;  /* 0x000000ff0400728c */ /* 0x008fc8000bf05070 */
[----:B------:R-:W-:-:S04]  /*0450*/  UISETP.NE.AND.EX UP0, UPT, UR5, URZ, UPT, UP0 ;  /* 0x000000ff0500728c */ /* 0x000fc8000bf05300 */
[----:B------:R-:W-:-:S04]  /*0460*/  UISETP.EQ.OR.EX UP2, UPT, UR9, URZ, !UP0, UP1 ;  /* 0x000000ff0900728c */ /* 0x000fc8000c742710 */
[----:B------:R-:W-:-:S06]  /*0470*/  UP2UR UR4, UPR, URZ, 0x4 ;  /* 0x00000004ff047883 */ /* 0x000fcc0008000000 */
[----:B------:R-:W-:Y:S01]  /*0480*/  MOV R52, UR4 ;  /* 0x0000000400347c02 */ /* 0x000fe20008000f00 */
[----:B------:R-:W-:Y:S06]  /*0490*/  BRA.U !UP2, `(.L_x_8) ;  /* 0x000000010a207547 */ /* 0x000fec000b800000 */
[----:B------:R-:W-:Y:S01]  /*04a0*/  UISETP.NE.U32.AND UP1, UPT, UR8, URZ, UPT ;  /* 0x000000ff0800728c */ /* 0x000fe2000bf25070 */
[----:B-----5:R-:W-:Y:S01]  /*04b0*/  FSETP.NEU.AND P0, PT, R26, RZ, PT ;  /* 0x000000ff1a00720b */ /* 0x020fe20003f0d000 */
[----:B------:R-:W-:Y:S02]  /*04c0*/  USEL UR4, URZ, 0xffffffff, UP0 ;  /* 0xffffffffff047887 */ /* 0x000fe40008000000 */
[----:B------:R-:W-:-:S10]  /*04d0*/  UISETP.NE.AND.EX UP1, UPT, UR9, URZ, UPT, UP1 ;  /* 0x000000ff0900728c */ /* 0x000fd4000bf25310 */
[----:B------:R-:W-:Y:S01]  /*04e0*/  VOTEU.ANY UP0, P0 ;  /* 0x0000000000ff7886 */ /* 0x000fe20000000100 */
[----:B------:R-:W-:-:S04]  /*04f0*/  @!UP1 USEL UR4, URZ, 0xffffffff, UP0 ;  /* 0xffffffffff049887 */ /* 0x000fc80008000000 */
[----:B------:R-:W-:-:S04]  /*0500*/  ULOP3.LUT UR4, UR4, 0x1, URZ, 0xc0, !UPT ;  /* 0x0000000104047892 */ /* 0x000fc8000f8ec0ff */
[----:B------:R-:W-:-:S11]  /*0510*/  UISETP.NE.U32.AND UP3, UPT, UR4, 0x1, UPT ;  /* 0x000000010400788c */ /* 0x000fd6000bf65070 */
.L_x_8:
[----:B------:R-:W3:Y:S01]  /*0520*/  SHFL.IDX PT, R0, R47, RZ, 0x1f ;  /* 0x00001fff2f007589 */ /* 0x000ee200000e0000 */
[----:B------:R-:W-:-:S04]  /*0530*/  UISETP.NE.AND UP0, UPT, UR13, 0x2, UPT ;  /* 0x000000020d00788c */ /* 0x000fc8000bf05270 */
[----:B------:R-:W-:Y:S02]  /*0540*/  UISETP.EQ.AND UP1, UPT, UR33, URZ, !UP0 ;  /* 0x000000ff2100728c */ /* 0x000fe4000c722270 */
[----:B------:R-:W-:-:S04]  /*0550*/  USEL UR43, URZ, 0x1, UP0 ;  /* 0x00000001ff2b7887 */ /* 0x000fc80008000000 */
[----:B------:R-:W-:Y:S02]  /*0560*/  PLOP3.LUT P3, PT, P1, PT, UP1, 0x80, 0x8 ;  /* 0x000000000008781c */ /* 0x000fe40000f6f018 */
[----:B---3--:R-:W-:-:S13]  /*0570*/  ISETP.NE.AND P0, PT, R0, RZ, PT ;  /* 0x000000ff0000720c */ /* 0x008fda0003f05270 */
[----:B------:R-:W-:Y:S05]  /*0580*/  @P0 BRA `(.L_x_9) ;  /* 0x0000000000580947 */ /* 0x000fea0003800000 */
[----:B------:R-:W3:Y:S01]  /*0590*/  S2UR UR5, SR_CgaCtaId ;  /* 0x00000000000579c3 */ /* 0x000ee20000008800 */
[----:B------:R-:W-:Y:S01]  /*05a0*/  UMOV UR4, 0x400 ;  /* 0x0000040000047882 */ /* 0x000fe20000000000 */
[----:B------:R-:W-:Y:S01]  /*05b0*/  UMOV UR8, 0x1 ;  /* 0x0000000100087882 */ /* 0x000fe20000000000 */
[----:B------:R-:W-:Y:S01]  /*05c0*/  UMOV UR6, 0x2 ;  /* 0x0000000200067882 */ /* 0x000fe20000000000 */
[----:B------:R-:W-:-:S04]  /*05d0*/  UIADD3 UR8, UPT, UPT, -UR8, 0x100000, URZ ;  /* 0x0010000008087890 */ /* 0x000fc8000fffe1ff */
[----:B------:R-:W-:Y:S02]  /*05e0*/  USHF.L.U32 UR9, UR8, 0xb, URZ ;  /* 0x0000000b08097899 */ /* 0x000fe400080006ff */
[----:B------:R-:W-:Y:S02]  /*05f0*/  USHF.L.U32 UR8, UR8, 0x1, URZ ;  /* 0x0000000108087899 */ /* 0x000fe400080006ff */
[----:B------:R-:W-:-:S04]  /*0600*/  UIADD3 UR6, UPT, UPT, -UR6, 0x100000, URZ ;  /* 0x0010000006067890 */ /* 0x000fc8000fffe1ff */
[----:B------:R-:W-:Y:S02]  /*0610*/  USHF.L.U32 UR7, UR6, 0xb, URZ ;  /* 0x0000000b06077899 */ /* 0x000fe400080006ff */
[----:B------:R-:W-:Y:S01]  /*0620*/  USHF.L.U32 UR6, UR6, 0x1, URZ ;  /* 0x0000000106067899 */ /* 0x000fe200080006ff */
[----:B------:R-:W-:Y:S01]  /*0630*/  ELECT P0, URZ, PT ;  /* 0x0000000000ff782f */ /* 0x000fe20003800000 */
[----:B---3--:R-:W-:Y:S01]  /*0640*/  ULEA UR4, UR5, UR4, 0x18 ;  /* 0x0000000405047291 */ /* 0x008fe2000f8ec0ff */
[----:B------:R-:W3:Y:S11]  /*0650*/  FENCE.VIEW.ASYNC.S ;  /* 0x00000000000073c6 */ /* 0x000ef60000000000 */
[----:B---3--:R3:W4:Y:S01]  /*0660*/  SYNCS.EXCH.64 URZ, [UR4], UR8 ;  /* 0x0000000804ff75b2 */ /* 0x0087220008000100 */
[----:B------:R3:W1:Y:S01]  /*0670*/  SYNCS.EXCH.64 URZ, [UR4+0x20], UR6 ;  /* 0x0000200604ff75b2 */ /* 0x0006620008000100 */
[----:B------:R3:W1:Y:S01]  /*0680*/  SYNCS.EXCH.64 URZ, [UR4+0x8], UR8 ;  /* 0x0000080804ff75b2 */ /* 0x0006620008000100 */
[----:B------:R3:W1:Y:S01]  /*0690*/  SYNCS.EXCH.64 URZ, [UR4+0x28], UR6 ;  /* 0x0000280604ff75b2 */ /* 0x0006620008000100 */
[----:B------:R3:W1:Y:S01]  /*06a0*/  SYNCS.EXCH.64 URZ, [UR4+0x10], UR8 ;  /* 0x0000100804ff75b2 */ /* 0x0006620008000100 */
[----:B------:R3:W1:Y:S01]  /*06b0*/  SYNCS.EXCH.64 URZ, [UR4+0x30], UR6 ;  /* 0x0000300604ff75b2 */ /* 0x0006620008000100 */
[----:B------:R3:W1:Y:S01]  /*06c0*/  SYNCS.EXCH.64 URZ, [UR4+0x18], UR8 ;  /* 0x0000180804ff75b2 */ /* 0x0006620008000100 */
[----:B------:R3:W1:Y:S01]  /*06d0*/  SYNCS.EXCH.64 URZ, [UR4+0x38], UR6 ;  /* 0x0000380604ff75b2 */ /* 0x0006620008000100 */
[----:B------:R-:W-:Y:S01]  /*06e0*/  NOP ;  /* 0x0000000000007918 */ /* 0x000fe20000000000 */
.L_x_9:
[----:B------:R-:W2:Y:S01]  /*06f0*/  SHFL.IDX PT, R0, R47, RZ, 0x1f ;  /* 0x00001fff2f007589 */ /* 0x000ea200000e0000 */
[----:B------:R-:W-:Y:S01]  /*0700*/  NOP ;  /* 0x0000000000007918 */ /* 0x000fe20000000000 */
[----:B--2---:R-:W-:-:S13]  /*0710*/  ISETP.NE.AND P0, PT, R0, 0x1, PT ;  /* 0x000000010000780c */ /* 0x004fda0003f05270 */
[----:B------:R-:W-:Y:S05]  /*0720*/  @P0 BRA `(.L_x_10) ;  /* 0x0000000000500947 */ /* 0x000fea0003800000 */
[----:B------:R-:W2:Y:S01]  /*0730*/  S2UR UR5, SR_CgaCtaId ;  /* 0x00000000000579c3 */ /* 0x000ea20000008800 */
[----:B---3--:R-:W-:Y:S01]  /*0740*/  UMOV UR4, 0x400 ;  /* 0x0000040000047882 */ /* 0x008fe20000000000 */
        /* <DEDUP_REMOVED lines=9> */
[----:B--2---:R-:W-:Y:S01]  /*07e0*/  ULEA UR4, UR5, UR4, 0x18 ;  /* 0x0000000405047291 */ /* 0x004fe2000f8ec0ff */
[----:B------:R-:W2:Y:S11]  /*07f0*/  FENCE.VIEW.ASYNC.S ;  /* 0x00000000000073c6 */ /* 0x000eb60000000000 */
[----:B--2---:R2:W3:Y:S01]  /*0800*/  SYNCS.EXCH.64 URZ, [UR4+0x40], UR8 ;  /* 0x0000400804ff75b2 */ /* 0x0044e20008000100 */
[----:B------:R2:W1:Y:S01]  /*0810*/  SYNCS.EXCH.64 URZ, [UR4+0x58], UR6 ;  /* 0x0000580604ff75b2 */ /* 0x0004620008000100 */
[----:B------:R2:W1:Y:S01]  /*0820*/  SYNCS.EXCH.64 URZ, [UR4+0x48], UR8 ;  /* 0x0000480804ff75b2 */ /* 0x0004620008000100 */
[----:B------:R2:W1:Y:S01]  /*0830*/  SYNCS.EXCH.64 URZ, [UR4+0x60], UR6 ;  /* 0x0000600604ff75b2 */ /* 0x0004620008000100 */
[----:B------:R2:W1:Y:S01]  /*0840*/  SYNCS.EXCH.64 URZ, [UR4+0x50], UR8 ;  /* 0x0000500804ff75b2 */ /* 0x0004620008000100 */
[----:B------:R2:W1:Y:S01]  /*0850*/  SYNCS.EXCH.64 URZ, [UR4+0x68], UR6 ;  /* 0x0000680604ff75b2 */ /* 0x0004620008000100 */
[----:B------:R-:W-:Y:S01]  /*0860*/  NOP ;  /* 0x0000000000007918 */ /* 0x000fe20000000000 */
.L_x_10:
[----:B------:R-:W4:Y:S01]  /*0870*/  SHFL.IDX PT, R0, R47, RZ, 0x1f ;  /* 0x00001fff2f007589 */ /* 0x000f2200000e0000 */
[----:B------:R-:W-:Y:S01]  /*0880*/  NOP ;  /* 0x0000000000007918 */ /* 0x000fe20000000000 */
[----:B----4-:R-:W-:-:S13]  /*0890*/  ISETP.NE.AND P0, PT, R0, 0x3, PT ;  /* 0x000000030000780c */ /* 0x010fda0003f05270 */
[----:B------:R-:W-:Y:S05]  /*08a0*/  @P0 BRA `(.L_x_11) ;  /* 0x0000000000300947 */ /* 0x000fea0003800000 */
[----:B------:R-:W4:Y:S01]  /*08b0*/  S2UR UR5, SR_CgaCtaId ;  /* 0x00000000000579c3 */ /* 0x000f220000008800 */
[----:B--23--:R-:W-:Y:S01]  /*08c0*/  UMOV UR6, 0x400 ;  /* 0x0000040000067882 */ /* 0x00cfe20000000000 */
[----:B------:R-:W-:Y:S01]  /*08d0*/  UMOV UR4, 0x20 ;  /* 0x0000002000047882 */ /* 0x000fe20000000000 */
[----:B------:R-:W-:Y:S01]  /*08e0*/  ELECT P0, URZ, PT ;  /* 0x0000000000ff782f */ /* 0x000fe20003800000 */
[----:B----4-:R-:W-:Y:S02]  /*08f0*/  ULEA UR6, UR5, UR6, 0x18 ;  /* 0x0000000605067291 */ /* 0x010fe4000f8ec0ff */
[----:B------:R-:W-:-:S04]  /*0900*/  UIADD3 UR4, UPT, UPT, -UR4, 0x100000, URZ ;  /* 0x0010000004047890 */ /* 0x000fc8000fffe1ff */
[----:B------:R-:W-:Y:S02]  /*0910*/  USHF.L.U32 UR5, UR4, 0xb, URZ ;  /* 0x0000000b04057899 */ /* 0x000fe400080006ff */
[----:B------:R-:W-:Y:S01]  /*0920*/  USHF.L.U32 UR4, UR4, 0x1, URZ ;  /* 0x0000000104047899 */ /* 0x000fe200080006ff */
[----:B------:R-:W2:Y:S11]  /*0930*/  FENCE.VIEW.ASYNC.S ;  /* 0x00000000000073c6 */ /* 0x000eb60000000000 */
[----:B--2---:R4:W2:Y:S01]  /*0940*/  SYNCS.EXCH.64 URZ, [UR6+0x70], UR4 ;  /* 0x0000700406ff75b2 */ /* 0x0048a20008000100 */
[----:B------:R4:W3:Y:S02]  /*0950*/  SYNCS.EXCH.64 URZ, [UR6+0x78], UR4 ;  /* 0x0000780406ff75b2 */ /* 0x0008e40008000100 */
[----:B----4-:R-:W-:Y:S01]  /*0960*/  NOP ;  /* 0x0000000000007918 */ /* 0x010fe20000000000 */
.L_x_11:
[----:B------:R-:W4:Y:S01]  /*0970*/  SHFL.IDX PT, R0, R47, RZ, 0x1f ;  /* 0x00001fff2f007589 */ /* 0x000f2200000e0000 */
[----:B------:R-:W-:Y:S01]  /*0980*/  NOP ;  /* 0x0000000000007918 */ /* 0x000fe20000000000 */
[----:B----4-:R-:W-:-:S13]  /*0990*/  ISETP.NE.AND P0, PT, R0, 0x4, PT ;  /* 0x000000040000780c */ /* 0x010fda0003f05270 */
[----:B------:R-:W-:Y:S05]  /*09a0*/  @P0 BRA `(.L_x_12) ;  /* 0x00000000004c0947 */ /* 0x000fea0003800000 */
[----:B------:R-:W4:Y:S01]  /*09b0*/  S2UR UR5, SR_CgaCtaId ;  /* 0x00000000000579c3 */ /* 0x000f220000008800 */
[----:B--23--:R-:W-:Y:S01]  /*09c0*/  UMOV UR4, 0x3a0 ;  /* 0x000003a000047882 */ /* 0x00cfe20000000000 */
[----:B------:R-:W-:Y:S01]  /*09d0*/  UMOV UR6, 0x400 ;  /* 0x0000040000067882 */ /* 0x000fe20000000000 */
[----:B------:R-:W-:Y:S01]  /*09e0*/  USEL UR4, UR4, 0x320, UP3 ;  /* 0x0000032004047887 */ /* 0x000fe20009800000 */
[----:B------:R-:W-:Y:S01]  /*09f0*/  UMOV UR8, 0x1 ;  /* 0x0000000100087882 */ /* 0x000fe20000000000 */
[----:B------:R-:W-:Y:S01]  /*0a00*/  ELECT P0, URZ, PT ;  /* 0x0000000000ff782f */ /* 0x000fe20003800000 */
[----:B------:R-:W-:-:S04]  /*0a10*/  UIADD3 UR8, UPT, UPT, -UR8, 0x100000, URZ ;  /* 0x0010000008087890 */ /* 0x000fc8000fffe1ff */
[----:B------:R-:W-:Y:S02]  /*0a20*/  USHF.L.U32 UR9, UR8, 0xb, URZ ;  /* 0x0000000b08097899 */ /* 0x000fe400080006ff */
[----:B------:R-:W-:Y:S02]  /*0a30*/  USHF.L.U32 UR8, UR8, 0x1, URZ ;  /* 0x0000000108087899 */ /* 0x000fe400080006ff */
[----:B----4-:R-:W-:Y:S02]  /*0a40*/  ULEA UR6, UR5, UR6, 0x18 ;  /* 0x0000000605067291 */ /* 0x010fe4000f8ec0ff */
[----:B------:R-:W-:-:S04]  /*0a50*/  UIADD3 UR4, UPT, UPT, -UR4, 0x100000, URZ ;  /* 0x0010000004047890 */ /* 0x000fc8000fffe1ff */
[----:B------:R-:W-:Y:S02]  /*0a60*/  USHF.L.U32 UR5, UR4, 0xb, URZ ;  /* 0x0000000b04057899 */ /* 0x000fe400080006ff */
[----:B------:R-:W-:Y:S01]  /*0a70*/  USHF.L.U32 UR4, UR4, 0x1, URZ ;  /* 0x0000000104047899 */ /* 0x000fe200080006ff */
[----:B------:R-:W2:Y:S03]  /*0a80*/  FENCE.VIEW.ASYNC.S ;  /* 0x00000000000073c6 */ /* 0x000ea60000000000 */
[----:B--2---:R4:W2:Y:S08]  /*0a90*/  SYNCS.EXCH.64 URZ, [UR6+0x80], UR8 ;  /* 0x0000800806ff75b2 */ /* 0x0048b00008000100 */
[----:B------:R4:W3:Y:S01]  /*0aa0*/  SYNCS.EXCH.64 URZ, [UR6+0x90], UR4 ;  /* 0x0000900406ff75b2 */ /* 0x0008e20008000100 */
[----:B------:R4:W1:Y:S01]  /*0ab0*/  SYNCS.EXCH.64 URZ, [UR6+0x88], UR8 ;  /* 0x0000880806ff75b2 */ /* 0x0008620008000100 */
[----:B------:R4:W1:Y:S02]  /*0ac0*/  SYNCS.EXCH.64 URZ, [UR6+0x98], UR4 ;  /* 0x0000980406ff75b2 */ /* 0x0008640008000100 */
[----:B----4-:R-:W-:Y:S01]  /*0ad0*/  NOP ;  /* 0x0000000000007918 */ /* 0x010fe20000000000 */
.L_x_12:
[----:B------:R-:W4:Y:S01]  /*0ae0*/  SHFL.IDX PT, R0, R47, RZ, 0x1f ;  /* 0x00001fff2f007589 */ /* 0x000f2200000e0000 */
[----:B------:R-:W-:Y:S01]  /*0af0*/  NOP ;  /* 0x0000000000007918 */ /* 0x000fe20000000000 */
[----:B----4-:R-:W-:-:S13]  /*0b00*/  ISETP.NE.AND P0, PT, R0, 0x5, PT ;  /* 0x000000050000780c */ /* 0x010fda0003f05270 */
[----:B------:R-:W-:Y:S05]  /*0b10*/  @P0 BRA `(.L_x_13) ;  /* 0x0000000000580947 */ /* 0x000fea0003800000 */
[----:B------:R-:W4:Y:S01]  /*0b20*/  S2UR UR5, SR_CgaCtaId ;  /* 0x00000000000579c3 */ /* 0x000f220000008800 */
[----:B--23--:R-:W-:Y:S01]  /*0b30*/  UMOV UR4, 0x400 ;  /* 0x0000040000047882 */ /* 0x00cfe20000000000 */
        /* <DEDUP_REMOVED lines=9> */
[----:B----4-:R-:W-:Y:S01]  /*0bd0*/  ULEA UR4, UR5, UR4, 0x18 ;  /* 0x0000000405047291 */ /* 0x010fe2000f8ec0ff */
[----:B------:R-:W2:Y:S11]  /*0be0*/  FENCE.VIEW.ASYNC.S ;  /* 0x00000000000073c6 */ /* 0x000eb60000000000 */
[----:B--2---:R4:W2:Y:S01]  /*0bf0*/  SYNCS.EXCH.64 URZ, [UR4+0xa0], UR6 ;  /* 0x0000a00604ff75b2 */ /* 0x0048a20008000100 */
[----:B------:R4:W3:Y:S01]  /*0c00*/  SYNCS.EXCH.64 URZ, [UR4+0xc0], UR8 ;  /* 0x0000c00804ff75b2 */ /* 0x0008e20008000100 */
[----:B------:R4:W1:Y:S01]  /*0c10*/  SYNCS.EXCH.64 URZ, [UR4+0xa8], UR6 ;  /* 0x0000a80604ff75b2 */ /* 0x0008620008000100 */
[----:B------:R4:W1:Y:S01]  /*0c20*/  SYNCS.EXCH.64 URZ, [UR4+0xc8], UR8 ;  /* 0x0000c80804ff75b2 */ /* 0x0008620008000100 */
[----:B------:R4:W1:Y:S01]  /*0c30*/  SYNCS.EXCH.64 URZ, [UR4+0xb0], UR6 ;  /* 0x0000b00604ff75b2 */ /* 0x0008620008000100 */
[----:B------:R4:W1:Y:S01]  /*0c40*/  SYNCS.EXCH.64 URZ, [UR4+0xd0], UR8 ;  /* 0x0000d00804ff75b2 */ /* 0x0008620008000100 */
[----:B------:R4:W1:Y:S01]  /*0c50*/  SYNCS.EXCH.64 URZ, [UR4+0xb8], UR6 ;  /* 0x0000b80604ff75b2 */ /* 0x0008620008000100 */
[----:B------:R4:W1:Y:S02]  /*0c60*/  SYNCS.EXCH.64 URZ, [UR4+0xd8], UR8 ;  /* 0x0000d80804ff75b2 */ /* 0x0008640008000100 */
[----:B----4-:R-:W-:Y:S01]  /*0c70*/  NOP ;  /* 0x0000000000007918 */ /* 0x010fe20000000000 */
.L_x_13:
[----:B------:R-:W4:Y:S01]  /*0c80*/  SHFL.IDX PT, R0, R47, RZ, 0x1f ;  /* 0x00001fff2f007589 */ /* 0x000f2200000e0000 */
[----:B------:R-:W-:Y:S01]  /*0c90*/  ISETP.NE.OR P1, PT, RZ, UR13, !P1 ;  /* 0x0000000dff007c0c */ /* 0x000fe2000cf25670 */
[----:B------:R-:W-:Y:S01]  /*0ca0*/  NOP ;  /* 0x0000000000007918 */ /* 0x000fe20000000000 */
[----:B----4-:R-:W-:-:S13]  /*0cb0*/  ISETP.NE.AND P0, PT, R0, 0x3, PT ;  /* 0x000000030000780c */ /* 0x010fda0003f05270 */
[----:B------:R-:W-:Y:S05]  /*0cc0*/  @P0 BRA `(.L_x_14) ;  /* 0x0000000000380947 */ /* 0x000fea0003800000 */
[----:B------:R-:W4:Y:S01]  /*0cd0*/  S2UR UR5, SR_CgaCtaId ;  /* 0x00000000000579c3 */ /* 0x000f220000008800 */
[----:B--23--:R-:W-:Y:S01]  /*0ce0*/  UMOV UR4, 0x400 ;  /* 0x0000040000047882 */ /* 0x00cfe20000000000 */
[----:B------:R-:W-:Y:S01]  /*0cf0*/  UMOV UR6, 0x20 ;  /* 0x0000002000067882 */ /* 0x000fe20000000000 */
[----:B------:R-:W-:Y:S01]  /*0d00*/  ELECT P0, URZ, PT ;  /* 0x0000000000ff782f */ /* 0x000fe20003800000 */
[----:B------:R-:W-:-:S04]  /*0d10*/  UIADD3 UR6, UPT, UPT, -UR6, 0x100000, URZ ;  /* 0x0010000006067890 */ /* 0x000fc8000fffe1ff */
[----:B------:R-:W-:Y:S02]  /*0d20*/  USHF.L.U32 UR7, UR6, 0xb, URZ ;  /* 0x0000000b06077899 */ /* 0x000fe400080006ff */
[----:B------:R-:W-:Y:S02]  /*0d30*/  USHF.L.U32 UR6, UR6, 0x1, URZ ;  /* 0x0000000106067899 */ /* 0x000fe400080006ff */
[----:B----4-:R-:W-:Y:S01]  /*0d40*/  ULEA UR4, UR5, UR4, 0x18 ;  /* 0x0000000405047291 */ /* 0x010fe2000f8ec0ff */
[----:B------:R-:W2:Y:S11]  /*0d50*/  FENCE.VIEW.ASYNC.S ;  /* 0x00000000000073c6 */ /* 0x000eb60000000000 */
[----:B--2---:R4:W2:Y:S01]  /*0d60*/  SYNCS.EXCH.64 URZ, [UR4+0xe0], UR6 ;  /* 0x0000e00604ff75b2 */ /* 0x0048a20008000100 */
[----:B------:R4:W3:Y:S01]  /*0d70*/  SYNCS.EXCH.64 URZ, [UR4+0xf0], UR6 ;  /* 0x0000f00604ff75b2 */ /* 0x0008e20008000100 */
[----:B------:R4:W1:Y:S01]  /*0d80*/  SYNCS.EXCH.64 URZ, [UR4+0xe8], UR6 ;  /* 0x0000e80604ff75b2 */ /* 0x0008620008000100 */
[----:B------:R4:W1:Y:S02]  /*0d90*/  SYNCS.EXCH.64 URZ, [UR4+0xf8], UR6 ;  /* 0x0000f80604ff75b2 */ /* 0x0008640008000100 */
[----:B----4-:R-:W-:Y:S01]  /*0da0*/  NOP ;  /* 0x0000000000007918 */ /* 0x010fe20000000000 */
.L_x_14:
[----:B--23--:R-:W2:Y:S01]  /*0db0*/  S2UR UR7, SR_CgaCtaId ;  /* 0x00000000000779c3 */ /* 0x00cea20000008800 */
[----:B------:R-:W-:Y:S01]  /*0dc0*/  VOTEU.ALL UP0, P1 ;  /* 0x0000000000ff7886 */ /* 0x000fe20000800000 */
[----:B------:R-:W-:Y:S01]  /*0dd0*/  UMOV UR4, 0x20 ;  /* 0x0000002000047882 */ /* 0x000fe20000000000 */
[----:B------:R-:W-:Y:S01]  /*0de0*/  NOP ;  /* 0x0000000000007918 */ /* 0x000fe20000000000 */
[----:B------:R-:W-:Y:S01]  /*0df0*/  LOP3.LUT R3, R58, 0x1f, RZ, 0xc0, !PT ;  /* 0x0000001f3a037812 */ /* 0x000fe200078ec0ff */
[----:B------:R-:W-:Y:S01]  /*0e00*/  UISETP.NE.AND UP4, UPT, UR13, URZ, UPT ;  /* 0x000000ff0d00728c */ /* 0x000fe2000bf85270 */
[----:B------:R-:W-:Y:S01]  /*0e10*/  @!UP0 UMOV UR6, 0x400 ;  /* 0x0000040000068882 */ /* 0x000fe20000000000 */
[----:B------:R-:W-:-:S04]  /*0e20*/  @!UP0 UIADD3 UR4, UPT, UPT, -UR4, 0x100000, URZ ;  /* 0x0010000004048890 */ /* 0x000fc8000fffe1ff */
[----:B------:R-:W-:Y:S02]  /*0e30*/  @!UP0 USHF.L.U32 UR5, UR4, 0xb, URZ ;  /* 0x0000000b04058899 */ /* 0x000fe400080006ff */
[----:B------:R-:W-:Y:S02]  /*0e40*/  @!UP0 USHF.L.U32 UR4, UR4, 0x1, URZ ;  /* 0x0000000104048899 */ /* 0x000fe400080006ff */
[----:B--2---:R-:W-:Y:S01]  /*0e50*/  @!UP0 ULEA UR6, UR7, UR6, 0x18 ;  /* 0x0000000607068291 */ /* 0x004fe2000f8ec0ff */
[----:B------:R-:W2:Y:S01]  /*0e60*/  LDCU UR7, c[0x0][0x36c] ;  /* 0x00006d80ff0777ac */ /* 0x000ea20008000800 */
[----:B------:R-:W-:Y:S01]  /*0e70*/  VOTEU.ALL UP0, P1 ;  /* 0x0000000000ff7886 */ /* 0x000fe20000800000 */
[----:B------:R-:W3:Y:S09]  /*0e80*/  FENCE.VIEW.ASYNC.S ;  /* 0x00000000000073c6 */ /* 0x000ef20000000000 */
[----:B---3--:R3:W4:Y:S01]  /*0e90*/  @!UP0 SYNCS.EXCH.64 URZ, [UR6+0x100], UR4 ;  /* 0x0001000406ff85b2 */ /* 0x0087220008000100 */
[----:B--2---:R-:W-:-:S09]  /*0ea0*/  UISETP.EQ.U32.AND UP5, UPT, UR7, 0x1, UPT ;  /* 0x000000010700788c */ /* 0x004fd2000bfa2070 */
[----:B---3--:R-:W-:Y:S05]  /*0eb0*/  BRA.U !UP5, `(.L_x_15) ;  /* 0x000000010d087547 */ /* 0x008fea000b800000 */
[----:B-1--4-:R-:W-:Y:S01]  /*0ec0*/  UCGABAR_ARV ;  /* 0x00000000000079c7 */ /* 0x012fe20008000000 */
[----:B------:R-:W-:Y:S05]  /*0ed0*/  BRA `(.L_x_16) ;  /* 0x0000000000047947 */ /* 0x000fea0003800000 */
.L_x_15:
[----:B-1--4-:R-:W-:Y:S01]  /*0ee0*/  NOP ;  /* 0x0000000000007918 */ /* 0x012fe20000000000 */
.L_x_16:
[----:B------:R-:W1:Y:S01]  /*0ef0*/  S2UR UR19, SR_CTAID.X ;  /* 0x00000000001379c3 */ /* 0x000e620000002500 */
[----:B------:R-:W-:-:S05]  /*0f00*/  CS2R.32 R51, SR_CgaSize ;  /* 0x0000000000337805 */ /* 0x000fca0000008a00 */
[----:B------:R-:W-:-:S05]  /*0f10*/  IMAD R51, R51, -0xa0, RZ ;  /* 0xffffff6033337824 */ /* 0x000fca00078e02ff */
[----:B------:R-:W-:-:S14]  /*0f20*/  R2UR UR5, R51 ;  /* 0x00000000330572ca */ /* 0x000fdc00000e0000 */
[----:B------:R-:W2:Y:S01]  /*0f30*/  LDCU UR5, c[0x0][UR5+0x2b0] ;  /* 0x00005600050577ac */ /* 0x000ea20008000800 */
[----:B------:R-:W-:-:S05]  /*0f40*/  CS2R.32 R51, SR_CgaSize ;  /* 0x0000000000337805 */ /* 0x000fca0000008a00 */
[----:B------:R-:W-:-:S05]  /*0f50*/  IMAD R51, R51, -0xa0, RZ ;  /* 0xffffff6033337824 */ /* 0x000fca00078e02ff */
[----:B------:R-:W-:-:S14]  /*0f60*/  R2UR UR4, R51 ;  /* 0x00000000330472ca */ /* 0x000fdc00000e0000 */
[----:B------:R-:W3:Y:S01]  /*0f70*/  LDCU UR4, c[0x0][UR4+0x2b4] ;  /* 0x00005680040477ac */ /* 0x000ee20008000800 */
[----:B------:R-:W4:Y:S01]  /*0f80*/  S2UR UR7, SR_CTAID.Y ;  /* 0x00000000000779c3 */ /* 0x000f220000002600 */
[----:B------:R-:W-:-:S05]  /*0f90*/  CS2R.32 R51, SR_CgaSize ;  /* 0x0000000000337805 */ /* 0x000fca0000008a00 */
[----:B------:R-:W-:-:S05]  /*0fa0*/  IMAD R51, R51, -0xa0, RZ ;  /* 0xffffff6033337824 */ /* 0x000fca00078e02ff */
[----:B------:R-:W-:-:S14]  /*0fb0*/  R2UR UR8, R51 ;  /* 0x00000000330872ca */ /* 0x000fdc00000e0000 */
[----:B------:R-:W3:Y:S01]  /*0fc0*/  LDCU UR8, c[0x0][UR8+0x2a0] ;  /* 0x00005400080877ac */ /* 0x000ee20008000800 */
[----:B------:R-:W-:-:S05]  /*0fd0*/  CS2R.32 R51, SR_CgaSize ;  /* 0x0000000000337805 */ /* 0x000fca0000008a00 */
[----:B------:R-:W-:-:S05]  /*0fe0*/  IMAD R51, R51, -0xa0, RZ ;  /* 0xffffff6033337824 */ /* 0x000fca00078e02ff */
[----:B------:R-:W-:-:S14]  /*0ff0*/  R2UR UR9, R51 ;  /* 0x00000000330972ca */ /* 0x000fdc00000e0000 */
[----:B------:R-:W3:Y:S01]  /*1000*/  LDCU UR9, c[0x0][UR9+0x2a4] ;  /* 0x00005480090977ac */ /* 0x000ee20008000800 */
[----:B------:R-:W3:Y:S01]  /*1010*/  S2UR UR10, SR_CgaCtaId ;  /* 0x00000000000a79c3 */ /* 0x000ee20000008800 */
[----:B------:R-:W-:Y:S01]  /*1020*/  UISETP.GT.U32.AND UP0, UPT, UR33, 0xffff, UPT ;  /* 0x0000ffff2100788c */ /* 0x000fe2000bf04070 */
[----:B------:R-:W3:Y:S01]  /*1030*/  LDCU UR18, c[0x0][0xb24] ;  /* 0x00016480ff1277ac */ /* 0x000ee20008000800 */
[----:B------:R-:W-:Y:S01]  /*1040*/  UMOV UR29, 0x5 ;  /* 0x00000005001d7882 */ /* 0x000fe20000000000 */
[----:B-1----:R-:W-:-:S04]  /*1050*/  I2FP.F32.U32 R2, UR19 ;  /* 0x0000001300027c45 */ /* 0x002fc80008201000 */
[----:B------:R-:W1:Y:S01]  /*1060*/  S2UR UR36, SR_CTAID.Z ;  /* 0x00000000002479c3 */ /* 0x000e620000002700 */
[----:B------:R-:W1:Y:S01]  /*1070*/  LDCU UR42, c[0x0][0xb24] ;  /* 0x00016480ff2a77ac */ /* 0x000e620008000800 */
[----:B--2---:R-:W-:Y:S01]  /*1080*/  FMUL R2, R2, UR5 ;  /* 0x0000000502027c20 */ /* 0x004fe20008400000 */
[----:B------:R-:W-:Y:S01]  /*1090*/  USEL UR5, UR33, 0xffff, !UP0 ;  /* 0x0000ffff21057887 */ /* 0x000fe2000c000000 */
[----:B----4-:R-:W-:Y:S01]  /*10a0*/  I2FP.F32.U32 R0, UR7 ;  /* 0x0000000700007c45 */ /* 0x010fe20008201000 */
[----:B------:R-:W2:Y:S03]  /*10b0*/  LDCU UR27, c[0x0][0xb30] ;  /* 0x00016600ff1b77ac */ /* 0x000ea60008000800 */
[----:B------:R-:W4:Y:S01]  /*10c0*/  F2I.U32.TRUNC.NTZ R2, R2 ;  /* 0x0000000200027305 */ /* 0x000f22000020f000 */
[----:B---3--:R-:W-:Y:S01]  /*10d0*/  FMUL R0, R0, UR4 ;  /* 0x0000000400007c20 */ /* 0x008fe20008400000 */
[----:B------:R-:W-:-:S02]  /*10e0*/  ULOP3.LUT UR24, UR5, 0xffff, URZ, 0xc0, !UPT ;  /* 0x0000ffff05187892 */ /* 0x000fc4000f8ec0ff */
[----:B------:R-:W-:Y:S02]  /*10f0*/  USHF.L.U32 UR28, UR10, 0x9, URZ ;  /* 0x000000090a1c7899 */ /* 0x000fe400080006ff */
[----:B------:R-:W-:Y:S02]  /*1100*/  UISETP.GE.AND UP2, UPT, UR18, 0x1, UPT ;  /* 0x000000011200788c */ /* 0x000fe4000bf46270 */
[----:B------:R-:W3:Y:S01]  /*1110*/  F2I.U32.TRUNC.NTZ R0, R0 ;  /* 0x0000000000007305 */ /* 0x000ee2000020f000 */
[----:B------:R-:W-:Y:S01]  /*1120*/  UMOV UR25, UR7 ;  /* 0x0000000700197c82 */ /* 0x000fe20008000000 */
[----:B------:R-:W-:Y:S01]  /*1130*/  UMOV UR20, UR19 ;  /* 0x0000001300147c82 */ /* 0x000fe20008000000 */
[----:B----4-:R-:W-:Y:S02]  /*1140*/  R2UR UR4, R2 ;  /* 0x00000000020472ca */ /* 0x010fe400000e0000 */
[----:B------:R-:W-:Y:S02]  /*1150*/  PRMT R2, RZ, 0x7610, R2 ;  /* 0x00007610ff027816 */ /* 0x000fe40000000002 */
[----:B---3--:R-:W-:-:S02]  /*1160*/  R2UR UR6, R0 ;  /* 0x00000000000672ca */ /* 0x008fc400000e0000 */
[----:B------:R-:W-:-:S07]  /*1170*/  PRMT R0, RZ, 0x7610, R0 ;  /* 0x00007610ff007816 */ /* 0x000fce0000000000 */
[----:B------:R-:W-:-:S04]  /*1180*/  UIADD3 UR5, UPT, UPT, -UR4, URZ, URZ ;  /* 0x000000ff04057290 */ /* 0x000fc8000fffe1ff */
[----:B------:R-:W-:Y:S02]  /*1190*/  UIMAD UR5, UR8, UR5, UR19 ;  /* 0x00000005080572a4 */ /* 0x000fe4000f8e0213 */
[----:B------:R-:W-:-:S04]  /*11a0*/  UIADD3 UR4, UPT, UPT, -UR6, URZ, URZ ;  /* 0x000000ff06047290 */ /* 0x000fc8000fffe1ff */
[----:B------:R-:W-:Y:S01]  /*11b0*/  IMAD.U32 R51, RZ, RZ, UR5 ;  /* 0x00000005ff337e24 */ /* 0x000fe2000f8e00ff */
[----:B------:R-:W-:-:S06]  /*11c0*/  UIMAD UR4, UR9, UR4, UR7 ;  /* 0x00000004090472a4 */ /* 0x000fcc000f8e0207 */
[----:B------:R-:W-:Y:S01]  /*11d0*/  IMAD.U32 R50, RZ, RZ, UR4 ;  /* 0x00000004ff327e24 */ /* 0x000fe2000f8e00ff */
[----:B-12---:R-:W-:Y:S06]  /*11e0*/  BRA.U UP4, `(.L_x_17) ;  /* 0x0000000104447547 */ /* 0x006fec000b800000 */
[----:B------:R-:W-:Y:S02]  /*11f0*/  R2UR UR4, R51 ;  /* 0x00000000330472ca */ /* 0x000fe400000e0000 */
[----:B------:R-:W-:-:S11]  /*1200*/  R2UR UR8, R50 ;  /* 0x00000000320872ca */ /* 0x000fd600000e0000 */
[----:B------:R-:W-:Y:S02]  /*1210*/  UISETP.GT.U32.AND UP0, UPT, UR4, 0x1, UPT ;  /* 0x000000010400788c */ /* 0x000fe4000bf04070 */
[----:B------:R-:W-:Y:S02]  /*1220*/  ULOP3.LUT UR4, UR4, 0xfffffffe, URZ, 0xc0, !UPT ;  /* 0xfffffffe04047892 */ /* 0x000fe4000f8ec0ff */
[----:B------:R-:W-:Y:S02]  /*1230*/  UISETP.NE.AND UP1, UPT, UR8, URZ, UP0 ;  /* 0x000000ff0800728c */ /* 0x000fe40008725270 */
[----:B------:R-:W-:Y:S02]  /*1240*/  UISETP.NE.AND UP0, UPT, UR8, 0x1, UP0 ;  /* 0x000000010800788c */ /* 0x000fe40008705270 */
[----:B------:R-:W-:Y:S02]  /*1250*/  USEL UR7, URZ, 0x1, UP1 ;  /* 0x00000001ff077887 */ /* 0x000fe40008800000 */
[----:B------:R-:W-:-:S02]  /*1260*/  USEL UR6, URZ, 0x4, UP0 ;  /* 0x00000004ff067887 */ /* 0x000fc40008000000 */
[----:B------:R-:W-:Y:S02]  /*1270*/  USEL UR5, URZ, 0x2, UP1 ;  /* 0x00000002ff057887 */ /* 0x000fe40008800000 */
[----:B------:R-:W-:Y:S02]  /*1280*/  ULEA UR4, UR8, UR4, 0x1 ;  /* 0x0000000408047291 */ /* 0x000fe4000f8e08ff */
[----:B------:R-:W-:Y:S02]  /*1290*/  USEL UR8, URZ, 0x8, UP0 ;  /* 0x00000008ff087887 */ /* 0x000fe40008000000 */
[----:B------:R-:W-:-:S03]  /*12a0*/  UIADD3 UR5, UPT, UPT, UR5, UR6, UR7 ;  /* 0x0000000605057290 */ /* 0x000fc6000fffe007 */
[----:B------:R-:W-:Y:S01]  /*12b0*/  UMOV UR6, 0x3 ;  /* 0x0000000300067882 */ /* 0x000fe20000000000 */
[----:B------:R-:W-:Y:S02]  /*12c0*/  UIADD3 UR5, UPT, UPT, UR5, UR8, URZ ;  /* 0x0000000805057290 */ /* 0x000fe4000fffe0ff */
[----:B------:R-:W-:-:S04]  /*12d0*/  USHF.L.U32 UR4, UR6, UR4, URZ ;  /* 0x0000000406047299 */ /* 0x000fc800080006ff */
[----:B------:R-:W-:Y:S02]  /*12e0*/  IMAD.U32 R2, RZ, RZ, UR5 ;  /* 0x00000005ff027e24 */ /* 0x000fe4000f8e00ff */
[----:B------:R-:W-:Y:S02]  /*12f0*/  IMAD.U32 R0, RZ, RZ, UR4 ;  /* 0x00000004ff007e24 */ /* 0x000fe4000f8e00ff */
.L_x_17:
[----:B------:R-:W-:Y:S05]  /*1300*/  BRA.U !UP2, `(.L_x_18) ;  /* 0x000000010ad07547 */ /* 0x000fea000b800000 */
[----:B------:R-:W1:Y:S01]  /*1310*/  LDCU.128 UR20, c[0x0][0xb10] ;  /* 0x00016200ff1477ac */ /* 0x000e620008000c00 */
[----:B------:R-:W2:Y:S01]  /*1320*/  LDCU UR12, c[0x0][0x370] ;  /* 0x00006e00ff0c77ac */ /* 0x000ea20008000800 */
[----:B------:R-:W3:Y:S01]  /*1330*/  LDCU UR5, c[0x0][0x374] ;  /* 0x00006e80ff0577ac */ /* 0x000ee20008000800 */
[----:B------:R-:W4:Y:S01]  /*1340*/  LDCU UR26, c[0x0][0xb0c] ;  /* 0x00016180ff1a77ac */ /* 0x000f220008000800 */
[----:B------:R-:W4:Y:S01]  /*1350*/  LDCU UR4, c[0x0][0xb20] ;  /* 0x00016400ff0477ac */ /* 0x000f220008000800 */
[----:B------:R-:W4:Y:S01]  /*1360*/  LDCU.64 UR16, c[0x0][0xb28] ;  /* 0x00016500ff1077ac */ /* 0x000f220008000a00 */
[----:B-1----:R-:W-:Y:S02]  /*1370*/  UISETP.NE.AND UP0, UPT, UR22, 0x1, UPT ;  /* 0x000000011600788c */ /* 0x002fe4000bf05270 */
[----:B---3--:R-:W-:Y:S02]  /*1380*/  UIMAD.WIDE.U32 UR6, UR5, UR23, URZ ;  /* 0x00000017050672a5 */ /* 0x008fe4000f8e00ff */
[----:B--2---:R-:W-:-:S02]  /*1390*/  UIMAD.WIDE.U32 UR8, UR12, UR20, URZ ;  /* 0x000000140c0872a5 */ /* 0x004fc4000f8e00ff */
[----:B----4-:R-:W-:Y:S02]  /*13a0*/  UISETP.NE.AND UP1, UPT, UR26, 0x1, UPT ;  /* 0x000000011a00788c */ /* 0x010fe4000bf25270 */
[----:B------:R-:W-:Y:S01]  /*13b0*/  UISETP.NE.AND UP2, UPT, UR18, 0x1, UPT ;  /* 0x000000011200788c */ /* 0x000fe2000bf45270 */
[----:B------:R-:W-:Y:S02]  /*13c0*/  UMOV UR6, UR7 ;  /* 0x0000000700067c82 */ /* 0x000fe40008000000 */
[----:B------:R-:W-:Y:S01]  /*13d0*/  UMOV UR8, UR9 ;  /* 0x0000000900087c82 */ /* 0x000fe20008000000 */
[----:B------:R-:W-:Y:S02]  /*13e0*/  @UP0 USHF.R.U32.HI UR5, URZ, UR4, UR6 ;  /* 0x00000004ff050299 */ /* 0x000fe40008011606 */
[----:B------:R-:W-:Y:S02]  /*13f0*/  UIMAD.WIDE.U32 UR14, UR25, UR23, URZ ;  /* 0x00000017190e72a5 */ /* 0x000fe4000f8e00ff */
[----:B------:R-:W-:-:S02]  /*1400*/  UIMAD.WIDE.U32 UR6, UR5, UR16, URZ ;  /* 0x00000010050672a5 */ /* 0x000fc4000f8e00ff */
[----:B------:R-:W-:Y:S02]  /*1410*/  @UP1 USHF.R.U32.HI UR12, URZ, UR21, UR8 ;  /* 0x00000015ff0c1299 */ /* 0x000fe40008011608 */
[----:B------:R-:W-:Y:S02]  /*1420*/  UIMAD.WIDE.U32 UR10, UR19, UR20, URZ ;  /* 0x00000014130a72a5 */ /* 0x000fe4000f8e00ff */
[----:B------:R-:W-:Y:S01]  /*1430*/  UIMAD.WIDE.U32 UR8, UR12, UR16, URZ ;  /* 0x000000100c0872a5 */ /* 0x000fe2000f8e00ff */
[----:B------:R-:W-:Y:S01]  /*1440*/  UMOV UR14, UR15 ;  /* 0x0000000f000e7c82 */ /* 0x000fe20008000000 */
[----:B------:R-:W-:Y:S01]  /*1450*/  UMOV UR6, UR7 ;  /* 0x0000000700067c82 */ /* 0x000fe20008000000 */
[----:B------:R-:W-:Y:S02]  /*1460*/  USHF.R.U32.HI UR14, URZ, UR4, UR14 ;  /* 0x00000004ff0e7299 */ /* 0x000fe4000801160e */
[----:B------:R-:W-:Y:S01]  /*1470*/  @UP2 USHF.R.U32.HI UR5, URZ, UR17, UR6 ;  /* 0x00000011ff052299 */ /* 0x000fe20008011606 */
[----:B------:R-:W-:-:S02]  /*1480*/  UMOV UR10, UR11 ;  /* 0x0000000b000a7c82 */ /* 0x000fc40008000000 */
[----:B------:R-:W-:Y:S01]  /*1490*/  UMOV UR6, UR9 ;  /* 0x0000000900067c82 */ /* 0x000fe20008000000 */
[----:B------:R-:W-:Y:S02]  /*14a0*/  USHF.R.U32.HI UR10, URZ, UR21, UR10 ;  /* 0x00000015ff0a7299 */ /* 0x000fe4000801160a */
[----:B------:R-:W-:Y:S02]  /*14b0*/  @UP2 USHF.R.U32.HI UR12, URZ, UR17, UR6 ;  /* 0x00000011ff0c2299 */ /* 0x000fe40008011606 */
[----:B------:R-:W-:Y:S02]  /*14c0*/  USEL UR4, UR25, UR14, !UP0 ;  /* 0x0000000e19047287 */ /* 0x000fe4000c000000 */
[----:B------:R-:W-:Y:S02]  /*14d0*/  UIMAD UR6, UR5, UR18, URZ ;  /* 0x00000012050672a4 */ /* 0x000fe4000f8e02ff */
[----:B------:R-:W-:Y:S02]  /*14e0*/  USEL UR5, UR19, UR10, !UP1 ;  /* 0x0000000a13057287 */ /* 0x000fe4000c800000 */
[----:B------:R-:W-:-:S02]  /*14f0*/  UIMAD UR8, UR12, UR18, URZ ;  /* 0x000000120c0872a4 */ /* 0x000fc4000f8e02ff */
[----:B------:R-:W-:Y:S02]  /*1500*/  UISETP.GE.AND UP0, UPT, UR4, UR6, UPT ;  /* 0x000000060400728c */ /* 0x000fe4000bf06270 */
[----:B------:R-:W-:Y:S02]  /*1510*/  UIMAD.WIDE.U32 UR6, UR4, UR16, URZ ;  /* 0x00000010040672a5 */ /* 0x000fe4000f8e00ff */
[----:B------:R-:W-:Y:S02]  /*1520*/  UISETP.GE.OR UP0, UPT, UR5, UR8, UP0 ;  /* 0x000000080500728c */ /* 0x000fe40008706670 */
[----:B------:R-:W-:Y:S02]  /*1530*/  UIMAD.WIDE.U32 UR8, UR5, UR16, URZ ;  /* 0x00000010050872a5 */ /* 0x000fe4000f8e00ff */
[----:B------:R-:W-:Y:S02]  /*1540*/  USHF.R.U32.HI UR7, URZ, UR17, UR7 ;  /* 0x00000011ff077299 */ /* 0x000fe40008011607 */
[----:B------:R-:W-:-:S02]  /*1550*/  UIADD3 UR10, UPT, UPT, -UR4, URZ, URZ ;  /* 0x000000ff040a7290 */ /* 0x000fc4000fffe1ff */
[----:B------:R-:W-:Y:S02]  /*1560*/  USEL UR7, UR4, UR7, !UP2 ;  /* 0x0000000704077287 */ /* 0x000fe4000d000000 */
[----:B------:R-:W-:Y:S01]  /*1570*/  UIADD3 UR20, UPT, UPT, -UR5, URZ, URZ ;  /* 0x000000ff05147290 */ /* 0x000fe2000fffe1ff */
[----:B------:R-:W-:Y:S01]  /*1580*/  @!UP0 UMOV UR6, UR9 ;  /* 0x0000000900068c82 */ /* 0x000fe20008000000 */
[----:B------:R-:W-:Y:S02]  /*1590*/  UIADD3 UR8, UPT, UPT, -UR7, URZ, URZ ;  /* 0x000000ff07087290 */ /* 0x000fe4000fffe1ff */
[----:B------:R-:W-:Y:S02]  /*15a0*/  @!UP0 USHF.R.U32.HI UR6, URZ, UR17, UR6 ;  /* 0x00000011ff068299 */ /* 0x000fe40008011606 */
[----:B------:R-:W-:Y:S02]  /*15b0*/  UIMAD UR8, UR18, UR8, UR4 ;  /* 0x00000008120872a4 */ /* 0x000fe4000f8e0204 */
[----:B------:R-:W-:-:S02]  /*15c0*/  @!UP0 USEL UR6, UR5, UR6, !UP2 ;  /* 0x0000000605068287 */ /* 0x000fc4000d000000 */
[----:B------:R-:W-:Y:S02]  /*15d0*/  UIMAD UR25, UR22, UR10, UR25 ;  /* 0x0000000a161972a4 */ /* 0x000fe4000f8e0219 */
[----:B------:R-:W-:Y:S02]  /*15e0*/  @!UP0 UIADD3 UR7, UPT, UPT, UR7, -UR6, URZ ;  /* 0x8000000607078290 */ /* 0x000fe4000fffe0ff */
[----:B------:R-:W-:Y:S02]  /*15f0*/  @!UP0 UIMAD UR6, UR8, UR12, UR6 ;  /* 0x0000000c080682a4 */ /* 0x000fe4000f8e0206 */
[----:B------:R-:W-:Y:S02]  /*1600*/  @!UP0 UIMAD UR4, UR7, UR18, UR5 ;  /* 0x00000012070482a4 */ /* 0x000fe4000f8e0205 */
[----:B------:R-:W-:Y:S02]  /*1610*/  UIMAD UR20, UR26, UR20, UR19 ;  /* 0x000000141a1472a4 */ /* 0x000fe4000f8e0213 */
[----:B------:R-:W-:Y:S01]  /*1620*/  UIMAD UR25, UR4, UR22, UR25 ;  /* 0x00000016041972a4 */ /* 0x000fe2000f8e0219 */
[----:B------:R-:W-:-:S02]  /*1630*/  @!UP0 UMOV UR5, UR6 ;  /* 0x0000000600058c82 */ /* 0x000fc40008000000 */
[----:B------:R-:W-:-:S12]  /*1640*/  UIMAD UR20, UR5, UR26, UR20 ;  /* 0x0000001a051472a4 */ /* 0x000fd8000f8e0214 */
.L_x_18:
[----:B------:R-:W-:Y:S02]  /*1650*/  UISETP.NE.AND UP1, UPT, UR27, 0x1, UPT ;  /* 0x000000011b00788c */ /* 0x000fe4000bf25270 */
[----:B------:R-:W-:Y:S02]  /*1660*/  UISETP.NE.AND UP0, UPT, UR13, 0x2, UPT ;  /* 0x000000020d00788c */ /* 0x000fe4000bf05270 */
[----:B------:R-:W-:Y:S02]  /*1670*/  ULOP3.LUT UR28, UR28, 0x400, URZ, 0xc0, !UPT ;  /* 0x000004001c1c7892 */ /* 0x000fe4000f8ec0ff */
[----:B------:R-:W-:-:S03]  /*1680*/  USHF.L.U32 UR24, UR29, UR24, URZ ;  /* 0x000000181d187299 */ /* 0x000fc600080006ff */
[----:B------:R-:W-:Y:S09]  /*1690*/  BRA.U UP1, `(.L_x_19) ;  /* 0x0000000101447547 */ /* 0x000ff2000b800000 */
[----:B------:R-:W1:Y:S01]  /*16a0*/  LDCU.128 UR8, c[0x0][0xb10] ;  /* 0x00016200ff0877ac */ /* 0x000e620008000c00 */
[----:B------:R-:W2:Y:S01]  /*16b0*/  LDCU UR12, c[0x0][0xb0c] ;  /* 0x00016180ff0c77ac */ /* 0x000ea20008000800 */
[----:B------:R-:W3:Y:S01]  /*16c0*/  LDCU UR14, c[0x0][0xb20] ;  /* 0x00016400ff0e77ac */ /* 0x000ee20008000800 */
[----:B-1----:R-:W-:Y:S02]  /*16d0*/  UIMAD.WIDE.U32 UR6, UR20, UR8, URZ ;  /* 0x00000008140672a5 */ /* 0x002fe4000f8e00ff */
[----:B------:R-:W-:Y:S02]  /*16e0*/  UIMAD.WIDE.U32 UR4, UR25, UR11, URZ ;  /* 0x0000000b190472a5 */ /* 0x000fe4000f8e00ff */
[----:B--2---:R-:W-:Y:S02]  /*16f0*/  UISETP.NE.AND UP2, UPT, UR12, 0x1, UPT ;  /* 0x000000010c00788c */ /* 0x004fe4000bf45270 */
[----:B------:R-:W-:Y:S01]  /*1700*/  UISETP.NE.AND UP1, UPT, UR10, 0x1, UPT ;  /* 0x000000010a00788c */ /* 0x000fe2000bf25270 */
[----:B------:R-:W-:-:S02]  /*1710*/  UMOV UR6, UR7 ;  /* 0x0000000700067c82 */ /* 0x000fc40008000000 */
[----:B------:R-:W-:Y:S01]  /*1720*/  UMOV UR4, UR5 ;  /* 0x0000000500047c82 */ /* 0x000fe20008000000 */
[----:B------:R-:W-:Y:S02]  /*1730*/  USHF.R.U32.HI UR6, URZ, UR9, UR6 ;  /* 0x00000009ff067299 */ /* 0x000fe40008011606 */
[----:B---3--:R-:W-:Y:S02]  /*1740*/  USHF.R.U32.HI UR4, URZ, UR14, UR4 ;  /* 0x0000000eff047299 */ /* 0x008fe40008011604 */
[----:B------:R-:W-:Y:S02]  /*1750*/  USEL UR5, UR20, UR6, !UP2 ;  /* 0x0000000614057287 */ /* 0x000fe4000d000000 */
[----:B------:R-:W-:-:S04]  /*1760*/  USEL UR4, UR25, UR4, !UP1 ;  /* 0x0000000419047287 */ /* 0x000fc8000c800000 */
[----:B------:R-:W-:Y:S02]  /*1770*/  UIADD3 UR6, UPT, UPT, -UR4, UR5, URZ ;  /* 0x0000000504067290 */ /* 0x000fe4000fffe1ff */
[----:B------:R-:W-:Y:S02]  /*1780*/  UIADD3 UR4, UPT, UPT, UR4, -UR5, URZ ;  /* 0x8000000504047290 */ /* 0x000fe4000fffe0ff */
[----:B------:R-:W-:Y:S02]  /*1790*/  UIMAD UR25, UR6, UR10, UR25 ;  /* 0x0000000a061972a4 */ /* 0x000fe4000f8e0219 */
[----:B------:R-:W-:-:S12]  /*17a0*/  UIMAD UR20, UR4, UR12, UR20 ;  /* 0x0000000c041472a4 */ /* 0x000fd8000f8e0214 */
.L_x_19:
[----:B------:R-:W-:Y:S05]  /*17b0*/  BRA.U !UP5, `(.L_x_20) ;  /* 0x000000010d0c7547 */ /* 0x000fea000b800000 */
[----:B------:R-:W-:Y:S01]  /*17c0*/  UCGABAR_WAIT ;  /* 0x0000000000007dc7 */ /* 0x000fe20008000000 */
[----:B------:R-:W-:Y:S01]  /*17d0*/  CCTL.IVALL ;  /* 0x00000000ff00798f */ /* 0x000fe20002000000 */
[----:B------:R-:W-:Y:S05]  /*17e0*/  BRA `(.L_x_21) ;  /* 0x0000000000047947 */ /* 0x000fea0003800000 */
.L_x_20:
[----:B------:R-:W-:Y:S06]  /*17f0*/  BAR.SYNC.DEFER_BLOCKING 0x0 ;  /* 0x0000000000007b1d */ /* 0x000fec0000010000 */
.L_x_21:
[----:B------:R-:W-:Y:S05]  /*1800*/  BRA.U UP0, `(.L_x_22) ;  /* 0x0000001100f07547 */ /* 0x000fea000b800000 */
[----:B------:R-:W1:Y:S01]  /*1810*/  LDCU UR6, c[0x0][0x38c] ;  /* 0x00007180ff0677ac */ /* 0x000e620008000800 */
[----:B------:R-:W2:Y:S01]  /*1820*/  S2UR UR9, SR_CgaCtaId ;  /* 0x00000000000979c3 */ /* 0x000ea20000008800 */
[----:B------:R-:W-:Y:S01]  /*1830*/  PLOP3.LUT P1, PT, PT, PT, UP3, 0x80, 0x8 ;  /* 0x000000000008781c */ /* 0x000fe20003f2f038 */
[----:B------:R-:W-:Y:S01]  /*1840*/  IMAD.MOV.U32 R12, RZ, RZ, 0x1 ;  /* 0x00000001ff0c7424 */ /* 0x000fe200078e00ff */
[----:B------:R-:W-:Y:S01]  /*1850*/  UMOV UR8, 0x400 ;  /* 0x0000040000087882 */ /* 0x000fe20000000000 */
[----:B------:R-:W-:Y:S01]  /*1860*/  UISETP.NE.AND UP1, UPT, UR13, URZ, UPT ;  /* 0x000000ff0d00728c */ /* 0x000fe2000bf25270 */
[----:B------:R-:W-:Y:S01]  /*1870*/  ISETP.NE.AND P2, PT, R3, RZ, P3 ;  /* 0x000000ff0300720c */ /* 0x000fe20001f45270 */
[----:B------:R-:W-:Y:S01]  /*1880*/  USHF.L.U32 UR7, UR19, 0x6, URZ ;  /* 0x0000000613077899 */ /* 0x000fe200080006ff */
[----:B------:R-:W-:Y:S01]  /*1890*/  PLOP3.LUT P1, PT, P1, PT, PT, 0x8, 0x80 ;  /* 0x000000000080781c */ /* 0x000fe20000f2e170 */
[----:B------:R-:W-:Y:S01]  /*18a0*/  USHF.L.U32 UR46, UR19, 0x5, URZ ;  /* 0x00000005132e7899 */ /* 0x000fe200080006ff */
[----:B------:R-:W-:Y:S01]  /*18b0*/  CS2R R10, SRZ ;  /* 0x00000000000a7805 */ /* 0x000fe2000001ff00 */
[----:B------:R-:W-:Y:S01]  /*18c0*/  IMAD.MOV.U32 R9, RZ, RZ, RZ ;  /* 0x000000ffff097224 */ /* 0x000fe200078e00ff */
[----:B------:R-:W3:Y:S01]  /*18d0*/  LDCU UR39, c[0x0][0x370] ;  /* 0x00006e00ff2777ac */ /* 0x000ee20008000800 */
[----:B------:R-:W-:Y:S01]  /*18e0*/  IMAD.MOV.U32 R8, RZ, RZ, 0x1 ;  /* 0x00000001ff087424 */ /* 0x000fe200078e00ff */
[----:B------:R-:W-:-:S02]  /*18f0*/  USEL UR21, UR43, 0x2, UP1 ;  /* 0x000000022b157887 */ /* 0x000fc40008800000 */
[----:B-1----:R-:W-:Y:S02]  /*1900*/  UIADD3 UR5, UPT, UPT, UR6, 0x1f, URZ ;  /* 0x0000001f06057890 */ /* 0x002fe4000fffe0ff */
[----:B------:R-:W-:Y:S02]  /*1910*/  UIADD3 UR47, UPT, UPT, UR6, 0x3e, URZ ;  /* 0x0000003e062f7890 */ /* 0x000fe4000fffe0ff */
[----:B------:R-:W-:Y:S01]  /*1920*/  USHF.R.S32.HI UR4, URZ, 0x1f, UR5 ;  /* 0x0000001fff047899 */ /* 0x000fe20008011405 */
[----:B------:R-:W1:Y:S03]  /*1930*/  LDCU.64 UR26, c[0x0][0x348] ;  /* 0x00006900ff1a77ac */ /* 0x000e660008000a00 */
[----:B------:R-:W-:Y:S02]  /*1940*/  ULEA.HI UR4, UR4, UR5, URZ, 0x5 ;  /* 0x0000000504047291 */ /* 0x000fe4000f8f28ff */
[----:B--2---:R-:W-:-:S02]  /*1950*/  ULEA UR13, UR9, UR8, 0x18 ;  /* 0x00000008090d7291 */ /* 0x004fc4000f8ec0ff */
[----:B------:R-:W-:Y:S02]  /*1960*/  USHF.R.S32.HI UR41, URZ, 0x5, UR4 ;  /* 0x00000005ff297899 */ /* 0x000fe40008011404 */
[----:B------:R-:W-:Y:S02]  /*1970*/  UIADD3 UR4, UPT, UPT, UR6, -0x1, URZ ;  /* 0xffffffff06047890 */ /* 0x000fe4000fffe0ff */
[----:B------:R-:W-:Y:S02]  /*1980*/  UISETP.LT.U32.AND UP0, UPT, UR41, 0x4, UPT ;  /* 0x000000042900788c */ /* 0x000fe4000bf01070 */
[----:B------:R-:W-:Y:S02]  /*1990*/  UISETP.GE.U32.AND UP2, UPT, UR4, -0x3f, UPT ;  /* 0xffffffc10400788c */ /* 0x000fe4000bf46070 */
[----:B------:R-:W-:Y:S02]  /*19a0*/  USEL UR40, UR41, 0x4, UP0 ;  /* 0x0000000429287887 */ /* 0x000fe40008000000 */
[----:B------:R-:W-:-:S02]  /*19b0*/  ULOP3.LUT UR5, UR7, 0x40, URZ, 0xc0, !UPT ;  /* 0x0000004007057892 */ /* 0x000fc4000f8ec0ff */
[----:B------:R-:W-:Y:S02]  /*19c0*/  UIADD3 UR4, UPT, UPT, UR40, -0x1, URZ ;  /* 0xffffffff28047890 */ /* 0x000fe4000fffe0ff */
[----:B------:R-:W-:Y:S01]  /*19d0*/  ULEA UR30, UR28, UR13, 0x1 ;  /* 0x0000000d1c1e7291 */ /* 0x000fe2000f8e08ff */
[----:B------:R-:W2:Y:S02]  /*19e0*/  LDCU UR38, c[0x0][0x374] ;  /* 0x00006e80ff2677ac */ /* 0x000ea40008000800 */
[----:B------:R-:W-:Y:S02]  /*19f0*/  @UP2 UIADD3 UR4, UPT, UPT, UR40, URZ, URZ ;  /* 0x000000ff28042290 */ /* 0x000fe4000fffe0ff */
[----:B------:R-:W-:Y:S02]  /*1a00*/  ULOP3.LUT UR46, UR46, 0x20, URZ, 0xc0, !UPT ;  /* 0x000000202e2e7892 */ /* 0x000fe4000f8ec0ff */
[----:B------:R-:W-:Y:S02]  /*1a10*/  ULEA.HI UR45, UR28, UR5, URZ, 0x1b ;  /* 0x000000051c2d7291 */ /* 0x000fe4000f8fd8ff */
[----:B------:R-:W-:-:S02]  /*1a20*/  UIADD3 UR30, UPT, UPT, UR30, 0x3300, URZ ;  /* 0x000033001e1e7890 */ /* 0x000fc4000fffe0ff */
[----:B------:R-:W-:Y:S02]  /*1a30*/  UIADD3 UR44, UPT, UPT, UR41, -UR40, URZ ;  /* 0x80000028292c7290 */ /* 0x000fe4000fffe0ff */
[----:B------:R-:W-:Y:S02]  /*1a40*/  UIADD3 UR29, UPT, UPT, UR4, 0x1, URZ ;  /* 0x00000001041d7890 */ /* 0x000fe4000fffe0ff */
[----:B------:R-:W-:Y:S01]  /*1a50*/  UIADD3 UR43, UPT, UPT, -UR4, URZ, URZ ;  /* 0x000000ff042b7290 */ /* 0x000fe2000fffe1ff */
[----:B-1-3--:R-:W-:-:S11]  /*1a60*/  UMOV UR6, URZ ;  /* 0x000000ff00067c82 */ /* 0x00afd60008000000 */
.L_x_42:
[----:B------:R-:W1:Y:S02]  /*1a70*/  S2UR UR4, SR_CgaCtaId ;  /* 0x00000000000479c3 */ /* 0x000e640000008800 */
[----:B-1----:R-:W-:-:S09]  /*1a80*/  UISETP.NE.AND UP0, UPT, UR4, URZ, UPT ;  /* 0x000000ff0400728c */ /* 0x002fd2000bf05270 */
[----:B------:R-:W-:Y:S05]  /*1a90*/  BRA.U UP0, `(.L_x_23) ;  /* 0x0000000100287547 */ /* 0x000fea000b800000 */
[----:B------:R-:W-:Y:S02]  /*1aa0*/  LEA R0, R9, UR13, 0x3 ;  /* 0x0000000d09007c11 */ /* 0x000fe4000f8e18ff */
[----:B------:R-:W-:-:S04]  /*1ab0*/  SHF.L.U32 R2, R8, 0x1f, RZ ;  /* 0x0000001f08027819 */ /* 0x000fc800000006ff */
[----:B------:R-:W1:Y:S02]  /*1ac0*/  SYNCS.PHASECHK.TRANS64.TRYWAIT P0, [R0+URZ+0xf0], R2 ;  /* 0x0000f002000075a7 */ /* 0x000e6400080011ff */
[----:B-1----:R-:W-:Y:S05]  /*1ad0*/  @!P0 BRA `(.L_x_24) ;  /* 0x0000006000588947 */ /* 0x002fea0003800000 */
.L_x_133:
[----:B------:R-:W-:Y:S01]  /*1ae0*/  VIADD R9, R9, 0x1 ;  /* 0x0000000109097836 */ /* 0x000fe20000000000 */
[----:B------:R1:W-:Y:S04]  /*1af0*/  SYNCS.ARRIVE.TRANS64.A1T0 RZ, [R0+URZ+0xe0], RZ ;  /* 0x0000e0ff00ff79a7 */ /* 0x0003e800081000ff */
[----:B------:R-:W-:-:S04]  /*1b00*/  ISETP.NE.AND P0, PT, R9, 0x2, PT ;  /* 0x000000020900780c */ /* 0x000fc80003f05270 */
[----:B------:R-:W-:Y:S02]  /*1b10*/  SEL R9, R9, RZ, P0 ;  /* 0x000000ff09097207 */ /* 0x000fe40000000000 */
[----:B-1----:R-:W-:-:S04]  /*1b20*/  SEL R0, RZ, 0x1, P0 ;  /* 0x00000001ff007807 */ /* 0x002fc80000000000 */
[----:B------:R-:W-:-:S07]  /*1b30*/  LOP3.LUT R8, R8, R0, RZ, 0x3c, !PT ;  /* 0x0000000008087212 */ /* 0x000fce00078e3cff */
.L_x_23:
[----:B------:R-:W-:Y:S01]  /*1b40*/  ULEA UR4, UR6, UR13, 0x3 ;  /* 0x0000000d06047291 */ /* 0x000fe2000f8e18ff */
[----:B------:R-:W-:Y:S01]  /*1b50*/  SHF.L.U32 R0, R12, 0x1f, RZ ;  /* 0x0000001f0c007819 */ /* 0x000fe200000006ff */
[----:B------:R-:W-:Y:S02]  /*1b60*/  UISETP.GE.U32.AND UP0, UPT, UR47, 0x3f, UPT ;  /* 0x0000003f2f00788c */ /* 0x000fe4000bf06070 */
[----:B------:R-:W-:Y:S01]  /*1b70*/  ULEA UR11, UR25, UR46, 0x6 ;  /* 0x0000002e190b7291 */ /* 0x000fe2000f8e30ff */
[----:B------:R-:W-:-:S04]  /*1b80*/  UMOV UR7, URZ ;  /* 0x000000ff00077c82 */ /* 0x000fc80008000000 */
[----:B------:R1:W3:Y:S01]  /*1b90*/  SYNCS.PHASECHK.TRANS64.TRYWAIT P0, [UR4+0x20], R0 ;  /* 0x00002000ff0075a7 */ /* 0x0002e20008001104 */
[----:B------:R-:W-:-:S04]  /*1ba0*/  ULEA.HI UR4, UR20, UR20, URZ, 0x1 ;  /* 0x0000001414047291 */ /* 0x000fc8000f8f08ff */
[----:B------:R-:W-:-:S04]  /*1bb0*/  USHF.L.U32 UR4, UR4, 0x6, URZ ;  /* 0x0000000604047899 */ /* 0x000fc800080006ff */
[----:B------:R-:W-:-:S04]  /*1bc0*/  ULOP3.LUT UR35, UR4, 0xffffff80, URZ, 0xc0, !UPT ;  /* 0xffffff8004237892 */ /* 0x000fc8000f8ec0ff */
[----:B------:R-:W-:Y:S01]  /*1bd0*/  UIADD3 UR35, UPT, UPT, UR45, UR35, URZ ;  /* 0x000000232d237290 */ /* 0x000fe2000fffe0ff */
[----:B------:R-:W-:Y:S11]  /*1be0*/  BRA.U !UP0, `(.L_x_25) ;  /* 0x0000000108c87547 */ /* 0x000ff6000b800000 */
[----:B------:R-:W-:Y:S01]  /*1bf0*/  UMOV UR16, UR43 ;  /* 0x0000002b00107c82 */ /* 0x000fe20008000000 */
[----:B------:R-:W-:Y:S01]  /*1c00*/  UMOV UR4, UR6 ;  /* 0x0000000600047c82 */ /* 0x000fe20008000000 */
[----:B------:R-:W-:-:S05]  /*1c10*/  UMOV UR34, URZ ;  /* 0x000000ff00227c82 */ /* 0x000fca0008000000 */
.L_x_31:
[----:B------:R-:W-:Y:S01]  /*1c20*/  ULEA UR33, UR4, UR13, 0x3 ;  /* 0x0000000d04217291 */ /* 0x000fe2000f8e18ff */
[----:B------:R-:W-:Y:S01]  /*1c30*/  @P3 MOV R2, 0x3000 ;  /* 0x0000300000023802 */ /* 0x000fe20000000f00 */
[----:B-1-34-:R-:W-:Y:S10]  /*1c40*/  @P0 BRA `(.L_x_26) ;  /* 0x00000000000c0947 */ /* 0x01aff40003800000 */
[----:B------:R-:W-:-:S04]  /*1c50*/  SHF.L.U32 R3, R12, 0x1f, RZ ;  /* 0x0000001f0c037819 */ /* 0x000fc800000006ff */
[----:B------:R-:W3:Y:S02]  /*1c60*/  SYNCS.PHASECHK.TRANS64.TRYWAIT P0, [UR33+0x20], R3 ;  /* 0x00002003ff0075a7 */ /* 0x000ee40008001121 */
[----:B---3--:R-:W-:Y:S05]  /*1c70*/  @!P0 BRA `(.L_x_27) ;  /* 0x0000006000048947 */ /* 0x008fea0003800000 */
.L_x_26:
[----:B------:R3:W-:Y:S01]  /*1c80*/  @P3 SYNCS.ARRIVE.TRANS64 RZ, [UR33], R2 ;  /* 0x00000002ffff39a7 */ /* 0x0007e20008000021 */
[----:B------:R-:W-:Y:S02]  /*1c90*/  ULOP3.LUT UR5, UR21, 0x2, URZ, 0xfc, !UPT ;  /* 0x0000000215057892 */ /* 0x000fe4000f8efcff */
[----:B------:R-:W-:Y:S02]  /*1ca0*/  UIADD3 UR16, UPT, UPT, UR16, 0x1, URZ ;  /* 0x0000000110107890 */ /* 0x000fe4000fffe0ff */
[----:B------:R-:W-:Y:S02]  /*1cb0*/  UISETP.NE.AND UP0, UPT, UR5, 0x2, UPT ;  /* 0x000000020500788c */ /* 0x000fe4000bf05270 */
[----:B------:R-:W-:-:S07]  /*1cc0*/  UISETP.NE.AND UP2, UPT, UR16, 0x1, UPT ;  /* 0x000000011000788c */ /* 0x000fce000bf45270 */
[----:B------:R-:W-:Y:S05]  /*1cd0*/  BRA.U UP0, `(.L_x_28) ;  /* 0x0000000100047547 */ /* 0x000fea000b800000 */
[----:B--2---:R-:W-:Y:S05]  /*1ce0*/  BPT.TRAP 0x1 ;  /* 0x000000040000795c */ /* 0x004fea0000300000 */
.L_x_28:
[----:B------:R-:W-:Y:S04]  /*1cf0*/  BSSY.RECONVERGENT B0, `(.L_x_29) ;  /* 0x0000003000007945 */ /* 0x000fe80003800200 */
[----:B------:R-:W-:Y:S05]  /*1d00*/  @!P2 BRA `(.L_x_30) ;  /* 0x000000000004a947 */ /* 0x000fea0003800000 */
[----:B--2---:R-:W-:Y:S05]  /*1d10*/  BPT.TRAP 0x1 ;  /* 0x000000040000795c */ /* 0x004fea0000300000 */
.L_x_30:
[----:B--2---:R-:W-:Y:S05]  /*1d20*/  BSYNC.RECONVERGENT B0 ;  /* 0x0000000000007941 */ /* 0x004fea0003800200 */
.L_x_29:
[----:B------:R-:W-:Y:S02]  /*1d30*/  UIADD3 UR5, UPT, UPT, UR4, 0x1, URZ ;  /* 0x0000000104057890 */ /* 0x000fe4000fffe0ff */
[----:B------:R-:W-:Y:S02]  /*1d40*/  USHF.L.U32 UR8, UR4, 0xb, URZ ;  /* 0x0000000b04087899 */ /* 0x000fe400080006ff */
[----:B------:R-:W-:Y:S02]  /*1d50*/  UISETP.NE.AND UP0, UPT, UR5, 0x4, UPT ;  /* 0x000000040500788c */ /* 0x000fe4000bf05270 */
[----:B------:R-:W-:Y:S02]  /*1d60*/  ULOP3.LUT UR32, UR8, UR28, URZ, 0xfc, !UPT ;  /* 0x0000001c08207292 */ /* 0x000fe4000f8efcff */
[----:B------:R-:W-:Y:S02]  /*1d70*/  USEL UR7, URZ, 0x1, UP0 ;  /* 0x00000001ff077887 */ /* 0x000fe40008000000 */
[----:B------:R-:W-:-:S02]  /*1d80*/  USEL UR6, UR5, URZ, UP0 ;  /* 0x000000ff05067287 */ /* 0x000fc40008000000 */
[----:B------:R-:W-:Y:S02]  /*1d90*/  UIADD3 UR14, UP1, UPT, UR26, 0x80, URZ ;  /* 0x000000801a0e7890 */ /* 0x000fe4000ff3e0ff */
[----:B------:R-:W-:Y:S01]  /*1da0*/  ULEA UR5, UR6, UR13, 0x3 ;  /* 0x0000000d06057291 */ /* 0x000fe2000f8e18ff */
[----:B------:R-:W-:Y:S01]  /*1db0*/  LOP3.LUT R12, R12, UR7, RZ, 0x3c, !PT ;  /* 0x000000070c0c7c12 */ /* 0x000fe2000f8e3cff */
[----:B------:R-:W-:Y:S02]  /*1dc0*/  ULEA UR32, UR32, UR13, 0x1 ;  /* 0x0000000d20207291 */ /* 0x000fe4000f8e08ff */
[----:B------:R-:W-:Y:S01]  /*1dd0*/  UIADD3 UR4, UP0, UPT, UR26, 0x180, URZ ;  /* 0x000001801a047890 */ /* 0x000fe2000ff1e0ff */
[----:B-1----:R-:W-:Y:S01]  /*1de0*/  SHF.L.U32 R0, R12, 0x1f, RZ ;  /* 0x0000001f0c007819 */ /* 0x002fe200000006ff */
[----:B------:R-:W-:Y:S02]  /*1df0*/  ULOP3.LUT UR33, UR33, 0xfefffff8, URZ, 0xc0, !UPT ;  /* 0xfefffff821217892 */ /* 0x000fe4000f8ec0ff */
[----:B------:R-:W-:Y:S01]  /*1e00*/  UIADD3.X UR15, UPT, UPT, URZ, UR27, URZ, UP1, !UPT ;  /* 0x0000001bff0f7290 */ /* 0x000fe20008ffe4ff */
[----:B------:R4:W1:Y:S01]  /*1e10*/  SYNCS.PHASECHK.TRANS64.TRYWAIT P0, [UR5+0x20], R0 ;  /* 0x00002000ff0075a7 */ /* 0x0008620008001105 */
[----:B------:R-:W-:-:S02]  /*1e20*/  UIADD3 UR32, UPT, UPT, UR32, 0x3300, URZ ;  /* 0x0000330020207890 */ /* 0x000fc4000fffe0ff */
[----:B------:R-:W-:Y:S02]  /*1e30*/  UPRMT UR7, URZ, 0x5410, UR24 ;  /* 0x00005410ff077896 */ /* 0x000fe40008000018 */
[----:B------:R-:W-:Y:S02]  /*1e40*/  UIADD3 UR8, UPT, UPT, UR13, 0x7300, UR8 ;  /* 0x000073000d087890 */ /* 0x000fe4000fffe008 */
[----:B------:R-:W-:Y:S01]  /*1e50*/  UIADD3.X UR5, UPT, UPT, URZ, UR27, URZ, UP0, !UPT ;  /* 0x0000001bff057290 */ /* 0x000fe200087fe4ff */
[----:B------:R-:W-:Y:S01]  /*1e60*/  UMOV UR18, 0x0 ;  /* 0x0000000000127882 */ /* 0x000fe20000000000 */
[----:B------:R-:W-:Y:S01]  /*1e70*/  UMOV UR19, 0x10000000 ;  /* 0x1000000000137882 */ /* 0x000fe20000000000 */
[----:B------:R-:W-:Y:S01]  /*1e80*/  UMOV UR10, UR34 ;  /* 0x00000022000a7c82 */ /* 0x000fe20008000000 */
[----:B------:R-:W-:Y:S01]  /*1e90*/  UMOV UR12, UR36 ;  /* 0x00000024000c7c82 */ /* 0x000fe20008000000 */
[----:B------:R-:W-:Y:S01]  /*1ea0*/  UMOV UR9, UR33 ;  /* 0x0000002100097c82 */ /* 0x000fe20008000000 */
[----:B------:R2:W-:Y:S03]  /*1eb0*/  UTMALDG.3D.MULTICAST.2CTA [UR32], [UR14], UR7, desc[UR18] ;  /* 0x000012200e0073b4 */ /* 0x0005e60008211807 */
[----:B------:R3:W-:Y:S01]  /*1ec0*/  UTMALDG.3D.2CTA [UR8], [UR4], desc[UR18] ;  /* 0x00001208040075b4 */ /* 0x0007e20008211000 */
[----:B--2---:R-:W-:Y:S01]  /*1ed0*/  UIADD3 UR34, UPT, UPT, UR34, 0x20, URZ ;  /* 0x0000002022227890 */ /* 0x004fe2000fffe0ff */
[----:B------:R-:W-:Y:S01]  /*1ee0*/  UMOV UR7, UR29 ;  /* 0x0000001d00077c82 */ /* 0x000fe20008000000 */
[----:B---3--:R-:W-:Y:S01]  /*1ef0*/  UMOV UR4, UR6 ;  /* 0x0000000600047c82 */ /* 0x008fe20008000000 */
[----:B------:R-:W-:Y:S09]  /*1f00*/  BRA.U UP2, `(.L_x_31) ;  /* 0xfffffffd02447547 */ /* 0x000ff2000b83ffff */
.L_x_25:
[----:B------:R-:W-:Y:S01]  /*1f10*/  ULEA UR4, UR6, UR13, 0x3 ;  /* 0x0000000d06047291 */ /* 0x000fe2000f8e18ff */
[----:B-1--4-:R-:W-:Y:S01]  /*1f20*/  SHF.L.U32 R0, R12, 0x1f, RZ ;  /* 0x0000001f0c007819 */ /* 0x012fe200000006ff */
[----:B------:R-:W-:Y:S01]  /*1f30*/  @!P1 SYNCS.ARRIVE.TRANS64.A1T0 RZ, [UR13+0x78], RZ ;  /* 0x000078ffffff99a7 */ /* 0x000fe2000810000d */
[----:B------:R-:W-:-:S06]  /*1f40*/  UISETP.GT.AND UP0, UPT, UR41, UR40, UPT ;  /* 0x000000282900728c */ /* 0x000fcc000bf04270 */
[----:B---3--:R1:W3:Y:S03]  /*1f50*/  SYNCS.PHASECHK.TRANS64.TRYWAIT P0, [UR4+0x20], R0 ;  /* 0x00002000ff0075a7 */ /* 0x0082e60008001104 */
[----:B------:R-:W-:Y:S05]  /*1f60*/  BRA.U !UP0, `(.L_x_32) ;  /* 0x0000000108c07547 */ /* 0x000fea000b800000 */
[----:B------:R-:W-:Y:S01]  /*1f70*/  UIADD3 UR25, UPT, UPT, UR44, UR7, URZ ;  /* 0x000000072c197290 */ /* 0x000fe2000fffe0ff */
[----:B------:R-:W-:-:S11]  /*1f80*/  UMOV UR4, UR6 ;  /* 0x0000000600047c82 */ /* 0x000fd60008000000 */
.L_x_38:
[----:B------:R-:W-:Y:S01]  /*1f90*/  ULEA UR17, UR4, UR13, 0x3 ;  /* 0x0000000d04117291 */ /* 0x000fe2000f8e18ff */
[----:B---3--:R-:W-:Y:S01]  /*1fa0*/  @P3 MOV R2, 0x3000 ;  /* 0x0000300000023802 */ /* 0x008fe20000000f00 */
[----:B-1-3--:R-:W-:Y:S10]  /*1fb0*/  @P0 BRA `(.L_x_33) ;  /* 0x00000000000c0947 */ /* 0x00aff40003800000 */
[----:B------:R-:W-:-:S04]  /*1fc0*/  SHF.L.U32 R3, R12, 0x1f, RZ ;  /* 0x0000001f0c037819 */ /* 0x000fc800000006ff */
[----:B------:R-:W3:Y:S02]  /*1fd0*/  SYNCS.PHASECHK.TRANS64.TRYWAIT P0, [UR17+0x20], R3 ;  /* 0x00002003ff0075a7 */ /* 0x000ee40008001111 */
[----:B---3--:R-:W-:Y:S05]  /*1fe0*/  @!P0 BRA `(.L_x_34) ;  /* 0x0000005c00408947 */ /* 0x008fea0003800000 */
.L_x_33:
[----:B------:R3:W-:Y:S01]  /*1ff0*/  @P3 SYNCS.ARRIVE.TRANS64 RZ, [UR17], R2 ;  /* 0x00000002ffff39a7 */ /* 0x0007e20008000011 */
[----:B------:R-:W-:-:S04]  /*2000*/  ULOP3.LUT UR5, UR21, 0x2, URZ, 0xfc, !UPT ;  /* 0x0000000215057892 */ /* 0x000fc8000f8efcff */
[----:B------:R-:W-:-:S09]  /*2010*/  UISETP.NE.AND UP0, UPT, UR5, 0x2, UPT ;  /* 0x000000020500788c */ /* 0x000fd2000bf05270 */
[----:B------:R-:W-:Y:S05]  /*2020*/  BRA.U UP0, `(.L_x_35) ;  /* 0x0000000100047547 */ /* 0x000fea000b800000 */
[----:B--2---:R-:W-:Y:S05]  /*2030*/  BPT.TRAP 0x1 ;  /* 0x000000040000795c */ /* 0x004fea0000300000 */
.L_x_35:
[----:B------:R-:W-:Y:S04]  /*2040*/  BSSY.RECONVERGENT B0, `(.L_x_36) ;  /* 0x0000003000007945 */ /* 0x000fe80003800200 */
[----:B------:R-:W-:Y:S05]  /*2050*/  @!P2 BRA `(.L_x_37) ;  /* 0x000000000004a947 */ /* 0x000fea0003800000 */
[----:B--2---:R-:W-:Y:S05]  /*2060*/  BPT.TRAP 0x1 ;  /* 0x000000040000795c */ /* 0x004fea0000300000 */
.L_x_37:
[----:B--2---:R-:W-:Y:S05]  /*2070*/  BSYNC.RECONVERGENT B0 ;  /* 0x0000000000007941 */ /* 0x004fea0003800200 */
.L_x_36:
[----:B------:R-:W-:Y:S02]  /*2080*/  UIADD3 UR5, UPT, UPT, UR4, 0x1, URZ ;  /* 0x0000000104057890 */ /* 0x000fe4000fffe0ff */
[----:B------:R-:W-:Y:S02]  /*2090*/  UIADD3 UR14, UP1, UPT, UR26, 0x80, URZ ;  /* 0x000000801a0e7890 */ /* 0x000fe4000ff3e0ff */
[----:B------:R-:W-:Y:S02]  /*20a0*/  UISETP.NE.AND UP0, UPT, UR5, 0x4, UPT ;  /* 0x000000040500788c */ /* 0x000fe4000bf05270 */
[----:B------:R-:W-:Y:S02]  /*20b0*/  ULEA UR16, UR4, UR30, 0xc ;  /* 0x0000001e04107291 */ /* 0x000fe4000f8e60ff */
[----:B------:R-:W-:Y:S02]  /*20c0*/  USEL UR8, URZ, 0x1, UP0 ;  /* 0x00000001ff087887 */ /* 0x000fe40008000000 */
[----:B------:R-:W-:-:S02]  /*20d0*/  USEL UR6, UR5, URZ, UP0 ;  /* 0x000000ff05067287 */ /* 0x000fc40008000000 */
[----:B------:R-:W-:Y:S02]  /*20e0*/  UIADD3 UR22, UP0, UPT, UR26, 0x180, URZ ;  /* 0x000001801a167890 */ /* 0x000fe4000ff1e0ff */
[----:B------:R-:W-:Y:S01]  /*20f0*/  LOP3.LUT R12, R12, UR8, RZ, 0x3c, !PT ;  /* 0x000000080c0c7c12 */ /* 0x000fe2000f8e3cff */
[----:B------:R-:W-:Y:S02]  /*2100*/  ULEA UR8, UR4, UR13, 0xb ;  /* 0x0000000d04087291 */ /* 0x000fe4000f8e58ff */
[----:B------:R-:W-:Y:S01]  /*2110*/  ULEA UR5, UR6, UR13, 0x3 ;  /* 0x0000000d06057291 */ /* 0x000fe2000f8e18ff */
[----:B-1----:R-:W-:Y:S01]  /*2120*/  SHF.L.U32 R0, R12, 0x1f, RZ ;  /* 0x0000001f0c007819 */ /* 0x002fe200000006ff */
[----:B------:R-:W-:Y:S02]  /*2130*/  USHF.L.U32 UR18, UR7, 0x5, URZ ;  /* 0x0000000507127899 */ /* 0x000fe400080006ff */
[----:B------:R-:W-:Y:S02]  /*2140*/  ULOP3.LUT UR17, UR17, 0xfefffff8, URZ, 0xc0, !UPT ;  /* 0xfefffff811117892 */ /* 0x000fe4000f8ec0ff */
[----:B------:R-:W-:-:S02]  /*2150*/  UIADD3.X UR15, UPT, UPT, URZ, UR27, URZ, UP1, !UPT ;  /* 0x0000001bff0f7290 */ /* 0x000fc40008ffe4ff */
[----:B------:R-:W-:Y:S01]  /*2160*/  UPRMT UR4, URZ, 0x5410, UR24 ;  /* 0x00005410ff047896 */ /* 0x000fe20008000018 */
[----:B------:R4:W1:Y:S01]  /*2170*/  SYNCS.PHASECHK.TRANS64.TRYWAIT P0, [UR5+0x20], R0 ;  /* 0x00002000ff0075a7 */ /* 0x0008620008001105 */
[----:B------:R-:W-:Y:S02]  /*2180*/  UIADD3 UR8, UPT, UPT, UR8, 0x7300, URZ ;  /* 0x0000730008087890 */ /* 0x000fe4000fffe0ff */
[----:B------:R-:W-:Y:S01]  /*2190*/  UIADD3.X UR23, UPT, UPT, URZ, UR27, URZ, UP0, !UPT ;  /* 0x0000001bff177290 */ /* 0x000fe200087fe4ff */
[----:B------:R-:W-:Y:S01]  /*21a0*/  UMOV UR32, 0x0 ;  /* 0x0000000000207882 */ /* 0x000fe20000000000 */
[----:B------:R-:W-:Y:S01]  /*21b0*/  UMOV UR33, 0x10000000 ;  /* 0x1000000000217882 */ /* 0x000fe20000000000 */
[----:B------:R-:W-:Y:S01]  /*21c0*/  UMOV UR19, UR35 ;  /* 0x0000002300137c82 */ /* 0x000fe20008000000 */
[----:B------:R-:W-:Y:S01]  /*21d0*/  UMOV UR20, UR36 ;  /* 0x0000002400147c82 */ /* 0x000fe20008000000 */
[----:B------:R-:W-:Y:S01]  /*21e0*/  UMOV UR12, UR36 ;  /* 0x00000024000c7c82 */ /* 0x000fe20008000000 */
[----:B------:R-:W-:Y:S01]  /*21f0*/  UMOV UR9, UR17 ;  /* 0x0000001100097c82 */ /* 0x000fe20008000000 */
[----:B------:R-:W-:Y:S01]  /*2200*/  UMOV UR10, UR18 ;  /* 0x00000012000a7c82 */ /* 0x000fe20008000000 */
[----:B------:R2:W-:Y:S01]  /*2210*/  UTMALDG.3D.MULTICAST.2CTA [UR16], [UR14], UR4, desc[UR32] ;  /* 0x000020100e0073b4 */ /* 0x0005e20008211804 */
[----:B------:R-:W-:-:S04]  /*2220*/  UIADD3 UR7, UPT, UPT, UR7, 0x1, URZ ;  /* 0x0000000107077890 */ /* 0x000fc8000fffe0ff */
[----:B------:R-:W-:Y:S01]  /*2230*/  UISETP.NE.AND UP0, UPT, UR7, UR25, UPT ;  /* 0x000000190700728c */ /* 0x000fe2000bf05270 */
[----:B------:R4:W-:Y:S01]  /*2240*/  UTMALDG.3D.2CTA [UR8], [UR22], desc[UR32] ;  /* 0x00002008160075b4 */ /* 0x0009e20008211000 */
[----:B--2---:R-:W-:-:S07]  /*2250*/  UMOV UR4, UR6 ;  /* 0x0000000600047c82 */ /* 0x004fce0008000000 */
[----:B----4-:R-:W-:Y:S05]  /*2260*/  BRA.U UP0, `(.L_x_38) ;  /* 0xfffffffd00487547 */ /* 0x010fea000b83ffff */
.L_x_32:
[C---:B------:R-:W-:Y:S01]  /*2270*/  LEA R3, R11.reuse, UR13, 0x3 ;  /* 0x0000000d0b037c11 */ /* 0x040fe2000f8e18ff */
[----:B------:R-:W-:Y:S01]  /*2280*/  NOP ;  /* 0x0000000000007918 */ /* 0x000fe20000000000 */
[----:B-1----:R-:W-:Y:S02]  /*2290*/  SHF.L.U32 R0, R10, 0x1f, RZ ;  /* 0x0000001f0a007819 */ /* 0x002fe400000006ff */
[----:B------:R-:W-:Y:S02]  /*22a0*/  LEA R4, R11, UR13, 0x4 ;  /* 0x0000000d0b047c11 */ /* 0x000fe4000f8e20ff */
[----:B---3--:R-:W1:Y:S02]  /*22b0*/  SYNCS.PHASECHK.TRANS64.TRYWAIT P0, [R3+URZ+0x80], R0 ;  /* 0x00008000030075a7 */ /* 0x008e6400080011ff */
[----:B-1----:R-:W-:Y:S05]  /*22c0*/  @!P0 BRA `(.L_x_39) ;  /* 0x0000005800a08947 */ /* 0x002fea0003800000 */
.L_x_136:
[----:B------:R-:W3:Y:S01]  /*22d0*/  LDS.128 R4, [R4+0x110] ;  /* 0x0001100004047984 */ /* 0x000ee20000000c00 */
[----:B------:R-:W-:Y:S01]  /*22e0*/  UISETP.GE.AND UP0, UPT, UR42, 0x1, UPT ;  /* 0x000000012a00788c */ /* 0x000fe2000bf06270 */
[----:B------:R-:W-:Y:S01]  /*22f0*/  @!PT LDS RZ, [RZ] ;  /* 0x00000000fffff984 */ /* 0x000fe20000000800 */
[----:B------:R-:W-:Y:S01]  /*2300*/  @!PT LDS RZ, [RZ] ;  /* 0x00000000fffff984 */ /* 0x000fe20000000800 */
[----:B------:R-:W-:Y:S01]  /*2310*/  @!PT LDS RZ, [RZ] ;  /* 0x00000000fffff984 */ /* 0x000fe20000000800 */
[----:B------:R-:W-:Y:S01]  /*2320*/  @!PT LDS RZ, [RZ] ;  /* 0x00000000fffff984 */ /* 0x000fe20000000800 */
[----:B------:R4:W-:Y:S06]  /*2330*/  MEMBAR.ALL.CTA ;  /* 0x0000000000007992 */ /* 0x0009ec0000008000 */
[----:B----4-:R-:W4:Y:S01]  /*2340*/  FENCE.VIEW.ASYNC.S ;  /* 0x00000000000073c6 */ /* 0x010f220000000000 */
[----:B---3--:R-:W-:-:S13]  /*2350*/  LOP3.LUT P0, RZ, R6, 0x1, RZ, 0xc0, !PT ;  /* 0x0000000106ff7812 */ /* 0x008fda000780c0ff */
[----:B----4-:R-:W-:Y:S01]  /*2360*/  VOTEU.ANY UP1, P0 ;  /* 0x0000000000ff7886 */ /* 0x010fe20000020100 */
[----:B------:R-:W-:-:S13]  /*2370*/  PLOP3.LUT P0, PT, PT, PT, UP1, 0x80, 0x8 ;  /* 0x000000000008781c */ /* 0x000fda0003f0f018 */
[----:B-1----:R-:W-:Y:S02]  /*2380*/  @P0 LOP3.LUT R0, R5, 0xffff, RZ, 0xc0, !PT ;  /* 0x0000ffff05000812 */ /* 0x002fe400078ec0ff */
[----:B------:R-:W-:Y:S02]  /*2390*/  @P0 MOV R2, R4 ;  /* 0x0000000400020202 */ /* 0x000fe40000000f00 */
[----:B------:R-:W-:Y:S01]  /*23a0*/  @P0 R2UR UR5, R0 ;  /* 0x00000000000502ca */ /* 0x000fe200000e0000 */
[----:B------:R-:W-:Y:S01]  /*23b0*/  VIADD R0, R3, 0x90 ;  /* 0x0000009003007836 */ /* 0x000fe20000000000 */
[----:B------:R-:W-:Y:S02]  /*23c0*/  @P0 SHF.R.U32.HI R4, RZ, 0x10, R5 ;  /* 0x00000010ff040819 */ /* 0x000fe40000011605 */
[----:B------:R-:W-:Y:S02]  /*23d0*/  @P0 R2UR UR7, R2 ;  /* 0x00000000020702ca */ /* 0x000fe400000e0000 */
[----:B------:R-:W-:-:S02]  /*23e0*/  PRMT R0, RZ, 0x654, R0 ;  /* 0x00000654ff007816 */ /* 0x000fc40000000000 */
[----:B------:R-:W-:Y:S02]  /*23f0*/  @P0 R2UR UR4, R4 ;  /* 0x00000000040402ca */ /* 0x000fe400000e0000 */
[----:B------:R1:W-:Y:S03]  /*2400*/  SYNCS.ARRIVE.TRANS64.RED.A1T0 RZ, [R0+URZ], RZ ;  /* 0x000000ff00ff79a7 */ /* 0x0003e600081004ff */
[----:B------:R-:W-:-:S04]  /*2410*/  @UP1 UMOV UR31, UR5 ;  /* 0x00000005001f1c82 */ /* 0x000fc80008000000 */
[----:B------:R-:W-:-:S04]  /*2420*/  @UP1 UMOV UR37, UR7 ;  /* 0x0000000700251c82 */ /* 0x000fc80008000000 */
[----:B------:R-:W-:Y:S01]  /*2430*/  @UP1 UMOV UR36, UR4 ;  /* 0x0000000400241c82 */ /* 0x000fe20008000000 */
[----:B------:R-:W-:Y:S05]  /*2440*/  BRA.U !UP0, `(.L_x_40) ;  /* 0x0000000108d47547 */ /* 0x000fea000b800000 */
[----:B------:R-:W2:Y:S01]  /*2450*/  LDCU.128 UR16, c[0x0][0xb10] ;  /* 0x00016200ff1077ac */ /* 0x000ea20008000c00 */
[----:B------:R-:W3:Y:S01]  /*2460*/  LDCU UR12, c[0x0][0xb20] ;  /* 0x00016400ff0c77ac */ /* 0x000ee20008000800 */
[----:B------:R-:W4:Y:S01]  /*2470*/  LDCU UR20, c[0x0][0xb0c] ;  /* 0x00016180ff1477ac */ /* 0x000f220008000800 */
[----:B------:R-:W1:Y:S01]  /*2480*/  LDCU.64 UR8, c[0x0][0xb28] ;  /* 0x00016500ff0877ac */ /* 0x000e620008000a00 */
[----:B------:R-:W-:Y:S02]  /*2490*/  UISETP.NE.AND UP3, UPT, UR42, 0x1, UPT ;  /* 0x000000012a00788c */ /* 0x000fe4000bf65270 */
[----:B--2---:R-:W-:Y:S02]  /*24a0*/  UIMAD.WIDE.U32 UR10, UR38, UR19, URZ ;  /* 0x00000013260a72a5 */ /* 0x004fe4000f8e00ff */
[----:B------:R-:W-:Y:S02]  /*24b0*/  UIMAD.WIDE.U32 UR4, UR39, UR16, URZ ;  /* 0x00000010270472a5 */ /* 0x000fe4000f8e00ff */
[----:B------:R-:W-:-:S02]  /*24c0*/  UISETP.NE.AND UP0, UPT, UR18, 0x1, UPT ;  /* 0x000000011200788c */ /* 0x000fc4000bf05270 */
[----:B------:R-:W-:Y:S01]  /*24d0*/  UIMAD.WIDE.U32 UR22, UR31, UR19, URZ ;  /* 0x000000131f1672a5 */ /* 0x000fe2000f8e00ff */
[----:B------:R-:W-:Y:S02]  /*24e0*/  UMOV UR10, UR11 ;  /* 0x0000000b000a7c82 */ /* 0x000fe40008000000 */
[----:B------:R-:W-:Y:S01]  /*24f0*/  UMOV UR4, UR5 ;  /* 0x0000000500047c82 */ /* 0x000fe20008000000 */
[----:B---3--:R-:W-:Y:S02]  /*2500*/  USHF.R.U32.HI UR10, URZ, UR12, UR10 ;  /* 0x0000000cff0a7299 */ /* 0x008fe4000801160a */
[----:B----4-:R-:W-:Y:S02]  /*2510*/  UISETP.NE.AND UP2, UPT, UR20, 0x1, UPT ;  /* 0x000000011400788c */ /* 0x010fe4000bf45270 */
[----:B------:R-:W-:Y:S02]  /*2520*/  USHF.R.U32.HI UR4, URZ, UR17, UR4 ;  /* 0x00000011ff047299 */ /* 0x000fe40008011604 */
[----:B------:R-:W-:-:S02]  /*2530*/  USEL UR5, UR38, UR10, !UP0 ;  /* 0x0000000a26057287 */ /* 0x000fc4000c000000 */
[----:B------:R-:W-:Y:S02]  /*2540*/  USEL UR7, UR39, UR4, !UP2 ;  /* 0x0000000427077287 */ /* 0x000fe4000d000000 */
[----:B-1----:R-:W-:Y:S01]  /*2550*/  UIMAD.WIDE.U32 UR10, UR5, UR8, URZ ;  /* 0x00000008050a72a5 */ /* 0x002fe2000f8e00ff */
[----:B------:R-:W-:Y:S01]  /*2560*/  UMOV UR4, UR23 ;  /* 0x0000001700047c82 */ /* 0x000fe20008000000 */
[----:B------:R-:W-:Y:S02]  /*2570*/  UIMAD.WIDE.U32 UR14, UR37, UR16, URZ ;  /* 0x00000010250e72a5 */ /* 0x000fe4000f8e00ff */
[----:B------:R-:W-:-:S03]  /*2580*/  UIMAD.WIDE.U32 UR22, UR7, UR8, URZ ;  /* 0x00000008071672a5 */ /* 0x000fc6000f8e00ff */
[----:B------:R-:W-:Y:S01]  /*2590*/  UMOV UR10, UR11 ;  /* 0x0000000b000a7c82 */ /* 0x000fe20008000000 */
[----:B------:R-:W-:Y:S02]  /*25a0*/  USHF.R.U32.HI UR4, URZ, UR12, UR4 ;  /* 0x0000000cff047299 */ /* 0x000fe40008011604 */
[----:B------:R-:W-:Y:S01]  /*25b0*/  @UP3 USHF.R.U32.HI UR5, URZ, UR9, UR10 ;  /* 0x00000009ff053299 */ /* 0x000fe2000801160a */
[----:B------:R-:W-:Y:S01]  /*25c0*/  UMOV UR14, UR15 ;  /* 0x0000000f000e7c82 */ /* 0x000fe20008000000 */
[----:B------:R-:W-:Y:S01]  /*25d0*/  UMOV UR22, UR23 ;  /* 0x0000001700167c82 */ /* 0x000fe20008000000 */
[----:B------:R-:W-:Y:S02]  /*25e0*/  USHF.R.U32.HI UR17, URZ, UR17, UR14 ;  /* 0x00000011ff117299 */ /* 0x000fe4000801160e */
[----:B------:R-:W-:Y:S02]  /*25f0*/  USEL UR4, UR31, UR4, !UP0 ;  /* 0x000000041f047287 */ /* 0x000fe4000c000000 */
[----:B------:R-:W-:-:S02]  /*2600*/  @UP3 USHF.R.U32.HI UR7, URZ, UR9, UR22 ;  /* 0x00000009ff073299 */ /* 0x000fc40008011616 */
[----:B------:R-:W-:Y:S02]  /*2610*/  UIMAD UR10, UR42, UR5, URZ ;  /* 0x000000052a0a72a4 */ /* 0x000fe4000f8e02ff */
[----:B------:R-:W-:Y:S02]  /*2620*/  USEL UR5, UR37, UR17, !UP2 ;  /* 0x0000001125057287 */ /* 0x000fe4000d000000 */
[----:B------:R-:W-:Y:S02]  /*2630*/  UIMAD UR12, UR42, UR7, URZ ;  /* 0x000000072a0c72a4 */ /* 0x000fe4000f8e02ff */
[----:B------:R-:W-:Y:S02]  /*2640*/  UISETP.GE.AND UP0, UPT, UR4, UR10, UPT ;  /* 0x0000000a0400728c */ /* 0x000fe4000bf06270 */
[----:B------:R-:W-:Y:S02]  /*2650*/  UIMAD.WIDE.U32 UR10, UR4, UR8, URZ ;  /* 0x00000008040a72a5 */ /* 0x000fe4000f8e00ff */
[----:B------:R-:W-:-:S02]  /*2660*/  UISETP.GE.OR UP0, UPT, UR5, UR12, UP0 ;  /* 0x0000000c0500728c */ /* 0x000fc40008706670 */
[----:B------:R-:W-:Y:S02]  /*2670*/  UIMAD.WIDE.U32 UR14, UR5, UR8, URZ ;  /* 0x00000008050e72a5 */ /* 0x000fe4000f8e00ff */
[----:B------:R-:W-:Y:S01]  /*2680*/  UIADD3 UR12, UPT, UPT, -UR5, URZ, URZ ;  /* 0x000000ff050c7290 */ /* 0x000fe2000fffe1ff */
[----:B------:R-:W-:Y:S01]  /*2690*/  UMOV UR10, UR11 ;  /* 0x0000000b000a7c82 */ /* 0x000fe20008000000 */
[----:B------:R-:W-:Y:S02]  /*26a0*/  UIADD3 UR11, UPT, UPT, -UR4, URZ, URZ ;  /* 0x000000ff040b7290 */ /* 0x000fe4000fffe1ff */
[----:B------:R-:W-:-:S03]  /*26b0*/  USHF.R.U32.HI UR10, URZ, UR9, UR10 ;  /* 0x00000009ff0a7299 */ /* 0x000fc6000801160a */
[----:B------:R-:W-:Y:S01]  /*26c0*/  @!UP0 UMOV UR8, UR15 ;  /* 0x0000000f00088c82 */ /* 0x000fe20008000000 */
[----:B------:R-:W-:Y:S02]  /*26d0*/  UIMAD UR11, UR18, UR11, UR31 ;  /* 0x0000000b120b72a4 */ /* 0x000fe4000f8e021f */
[----:B------:R-:W-:Y:S02]  /*26e0*/  USEL UR10, UR4, UR10, !UP3 ;  /* 0x0000000a040a7287 */ /* 0x000fe4000d800000 */
[----:B------:R-:W-:Y:S02]  /*26f0*/  @!UP0 USHF.R.U32.HI UR8, URZ, UR9, UR8 ;  /* 0x00000009ff088299 */ /* 0x000fe40008011608 */
[----:B------:R-:W-:Y:S02]  /*2700*/  UIADD3 UR9, UPT, UPT, -UR10, URZ, URZ ;  /* 0x000000ff0a097290 */ /* 0x000fe4000fffe1ff */
[----:B------:R-:W-:Y:S02]  /*2710*/  @!UP0 USEL UR8, UR5, UR8, !UP3 ;  /* 0x0000000805088287 */ /* 0x000fe4000d800000 */
[----:B------:R-:W-:-:S02]  /*2720*/  UIMAD UR9, UR42, UR9, UR4 ;  /* 0x000000092a0972a4 */ /* 0x000fc4000f8e0204 */
[----:B------:R-:W-:Y:S02]  /*2730*/  @!UP0 UIADD3 UR10, UPT, UPT, UR10, -UR8, URZ ;  /* 0x800000080a0a8290 */ /* 0x000fe4000fffe0ff */
[----:B------:R-:W-:Y:S02]  /*2740*/  @!UP0 UIMAD UR8, UR9, UR7, UR8 ;  /* 0x00000007090882a4 */ /* 0x000fe4000f8e0208 */
[----:B------:R-:W-:Y:S02]  /*2750*/  @!UP0 UIMAD UR4, UR42, UR10, UR5 ;  /* 0x0000000a2a0482a4 */ /* 0x000fe4000f8e0205 */
[----:B------:R-:W-:Y:S02]  /*2760*/  UIMAD UR7, UR20, UR12, UR37 ;  /* 0x0000000c140772a4 */ /* 0x000fe4000f8e0225 */
[----:B------:R-:W-:Y:S01]  /*2770*/  UIMAD UR31, UR4, UR18, UR11 ;  /* 0x00000012041f72a4 */ /* 0x000fe2000f8e020b */
[----:B------:R-:W-:Y:S02]  /*2780*/  @!UP0 UMOV UR5, UR8 ;  /* 0x0000000800058c82 */ /* 0x000fe40008000000 */
[----:B------:R-:W-:-:S12]  /*2790*/  UIMAD UR37, UR5, UR20, UR7 ;  /* 0x00000014052572a4 */ /* 0x000fd8000f8e0207 */
.L_x_40:
[----:B------:R-:W3:Y:S02]  /*27a0*/  LDCU UR4, c[0x0][0xb30] ;  /* 0x00016600ff0477ac */ /* 0x000ee40008000800 */
[----:B---3--:R-:W-:-:S09]  /*27b0*/  UISETP.NE.AND UP0, UPT, UR4, 0x1, UPT ;  /* 0x000000010400788c */ /* 0x008fd2000bf05270 */
[----:B------:R-:W-:Y:S05]  /*27c0*/  BRA.U UP0, `(.L_x_41) ;  /* 0x0000000100447547 */ /* 0x000fea000b800000 */
[----:B------:R-:W3:Y:S01]  /*27d0*/  LDCU.128 UR16, c[0x0][0xb10] ;  /* 0x00016200ff1077ac */ /* 0x000ee20008000c00 */
[----:B------:R-:W4:Y:S01]  /*27e0*/  LDCU UR10, c[0x0][0xb0c] ;  /* 0x00016180ff0a77ac */ /* 0x000f220008000800 */
[----:B------:R-:W1:Y:S01]  /*27f0*/  LDCU UR7, c[0x0][0xb20] ;  /* 0x00016400ff0777ac */ /* 0x000e620008000800 */
[----:B---3--:R-:W-:Y:S02]  /*2800*/  UIMAD.WIDE.U32 UR8, UR37, UR16, URZ ;  /* 0x00000010250872a5 */ /* 0x008fe4000f8e00ff */
[----:B------:R-:W-:Y:S02]  /*2810*/  UIMAD.WIDE.U32 UR4, UR31, UR19, URZ ;  /* 0x000000131f0472a5 */ /* 0x000fe4000f8e00ff */
[----:B----4-:R-:W-:Y:S02]  /*2820*/  UISETP.NE.AND UP2, UPT, UR10, 0x1, UPT ;  /* 0x000000010a00788c */ /* 0x010fe4000bf45270 */
[----:B------:R-:W-:Y:S01]  /*2830*/  UISETP.NE.AND UP0, UPT, UR18, 0x1, UPT ;  /* 0x000000011200788c */ /* 0x000fe2000bf05270 */
[----:B------:R-:W-:-:S02]  /*2840*/  UMOV UR8, UR9 ;  /* 0x0000000900087c82 */ /* 0x000fc40008000000 */
[----:B------:R-:W-:Y:S01]  /*2850*/  UMOV UR4, UR5 ;  /* 0x0000000500047c82 */ /* 0x000fe20008000000 */
[----:B------:R-:W-:Y:S02]  /*2860*/  USHF.R.U32.HI UR17, URZ, UR17, UR8 ;  /* 0x00000011ff117299 */ /* 0x000fe40008011608 */
[----:B-1----:R-:W-:Y:S02]  /*2870*/  USHF.R.U32.HI UR4, URZ, UR7, UR4 ;  /* 0x00000007ff047299 */ /* 0x002fe40008011604 */
[----:B------:R-:W-:Y:S02]  /*2880*/  USEL UR5, UR37, UR17, !UP2 ;  /* 0x0000001125057287 */ /* 0x000fe4000d000000 */
[----:B------:R-:W-:-:S04]  /*2890*/  USEL UR4, UR31, UR4, !UP0 ;  /* 0x000000041f047287 */ /* 0x000fc8000c000000 */
[----:B------:R-:W-:Y:S02]  /*28a0*/  UIADD3 UR7, UPT, UPT, UR5, -UR4, URZ ;  /* 0x8000000405077290 */ /* 0x000fe4000fffe0ff */
[----:B------:R-:W-:Y:S02]  /*28b0*/  UIADD3 UR4, UPT, UPT, -UR5, UR4, URZ ;  /* 0x0000000405047290 */ /* 0x000fe4000fffe1ff */
[----:B------:R-:W-:Y:S02]  /*28c0*/  UIMAD UR31, UR7, UR18, UR31 ;  /* 0x00000012071f72a4 */ /* 0x000fe4000f8e021f */
[----:B------:R-:W-:-:S12]  /*28d0*/  UIMAD UR37, UR4, UR10, UR37 ;  /* 0x0000000a042572a4 */ /* 0x000fd8000f8e0225 */
.L_x_41:
[----:B------:R-:W-:Y:S01]  /*28e0*/  VIADD R11, R11, 0x1 ;  /* 0x000000010b0b7836 */ /* 0x000fe20000000000 */
[----:B------:R-:W-:Y:S02]  /*28f0*/  R2UR UR5, R51 ;  /* 0x00000000330572ca */ /* 0x000fe400000e0000 */
[----:B------:R-:W-:Y:S02]  /*2900*/  R2UR UR4, R50 ;  /* 0x00000000320472ca */ /* 0x000fe400000e0000 */
[C---:B------:R-:W-:Y:S02]  /*2910*/  ISETP.NE.AND P0, PT, R11.reuse, 0x2, PT ;  /* 0x000000020b00780c */ /* 0x040fe40003f05270 */
[----:B------:R-:W-:Y:S02]  /*2920*/  PLOP3.LUT P1, PT, PT, PT, PT, 0x80, 0x8 ;  /* 0x000000000008781c */ /* 0x000fe40003f2f070 */
[----:B-1----:R-:W-:Y:S02]  /*2930*/  SEL R0, RZ, 0x1, P0 ;  /* 0x00000001ff007807 */ /* 0x002fe40000000000 */
[----:B------:R-:W-:-:S02]  /*2940*/  SEL R11, R11, RZ, P0 ;  /* 0x000000ff0b0b7207 */ /* 0x000fc40000000000 */
[----:B------:R-:W-:Y:S01]  /*2950*/  LOP3.LUT R10, R10, R0, RZ, 0x3c, !PT ;  /* 0x000000000a0a7212 */ /* 0x000fe200078e3cff */
[----:B------:R-:W-:Y:S02]  /*2960*/  UIADD3 UR20, UPT, UPT, UR37, UR5, URZ ;  /* 0x0000000525147290 */ /* 0x000fe4000fffe0ff */
[----:B------:R-:W-:Y:S01]  /*2970*/  UIADD3 UR25, UPT, UPT, UR31, UR4, URZ ;  /* 0x000000041f197290 */ /* 0x000fe2000fffe0ff */
[----:B------:R-:W-:Y:S11]  /*2980*/  BRA.U UP1, `(.L_x_42) ;  /* 0xfffffff101387547 */ /* 0x000ff6000b83ffff */
[----:B------:R-:W-:Y:S01]  /*2990*/  UIADD3 UR13, UPT, UPT, UR13, 0x20, URZ ;  /* 0x000000200d0d7890 */ /* 0x000fe2000fffe0ff */
[----:B------:R-:W-:-:S03]  /*29a0*/  SHF.L.U32 R2, R12, 0x1f, RZ ;  /* 0x0000001f0c027819 */ /* 0x000fc600000006ff */
[----:B------:R-:W-:-:S09]  /*29b0*/  ULEA UR4, UR6, UR13, 0x3 ;  /* 0x0000000d06047291 */ /* 0x000fd2000f8e18ff */
[----:B------:R-:W1:Y:S02]  /*29c0*/  SYNCS.PHASECHK.TRANS64.TRYWAIT P0, [UR4], R2 ;  /* 0x00000002ff0075a7 */ /* 0x000e640008001104 */
[----:B-1----:R-:W-:Y:S05]  /*29d0*/  @!P0 BRA `(.L_x_43) ;  /* 0x0000005000f08947 */ /* 0x002fea0003800000 */
.L_x_138:
[----:B------:R-:W-:-:S04]  /*29e0*/  UIADD3 UR4, UPT, UPT, UR6, 0x1, URZ ;  /* 0x0000000106047890 */ /* 0x000fc8000fffe0ff */
[----:B------:R-:W-:-:S04]  /*29f0*/  UISETP.NE.AND UP0, UPT, UR4, 0x4, UPT ;  /* 0x000000040400788c */ /* 0x000fc8000bf05270 */
[----:B------:R-:W-:Y:S02]  /*2a00*/  USEL UR6, URZ, 0x1, UP0 ;  /* 0x00000001ff067887 */ /* 0x000fe40008000000 */
[----:B------:R-:W-:-:S04]  /*2a10*/  USEL UR4, UR4, URZ, UP0 ;  /* 0x000000ff04047287 */ /* 0x000fc80008000000 */
[----:B------:R-:W-:Y:S01]  /*2a20*/  ULEA UR5, UR4, UR13, 0x3 ;  /* 0x0000000d04057291 */ /* 0x000fe2000f8e18ff */
[----:B-1----:R-:W-:-:S04]  /*2a30*/  LOP3.LUT R2, R12, UR6, RZ, 0x3c, !PT ;  /* 0x000000060c027c12 */ /* 0x002fc8000f8e3cff */
[----:B------:R-:W-:-:S04]  /*2a40*/  SHF.L.U32 R3, R2, 0x1f, RZ ;  /* 0x0000001f02037819 */ /* 0x000fc800000006ff */
[----:B------:R-:W1:Y:S02]  /*2a50*/  SYNCS.PHASECHK.TRANS64.TRYWAIT P0, [UR5], R3 ;  /* 0x00000003ff0075a7 */ /* 0x000e640008001105 */
[----:B-1----:R-:W-:Y:S05]  /*2a60*/  @!P0 BRA `(.L_x_44) ;  /* 0x0000005000e48947 */ /* 0x002fea0003800000 */
.L_x_140:
[----:B------:R-:W-:-:S04]  /*2a70*/  UIADD3 UR4, UPT, UPT, UR4, 0x1, URZ ;  /* 0x0000000104047890 */ /* 0x000fc8000fffe0ff */
[----:B------:R-:W-:-:S04]  /*2a80*/  UISETP.NE.AND UP0, UPT, UR4, 0x4, UPT ;  /* 0x000000040400788c */ /* 0x000fc8000bf05270 */
[----:B------:R-:W-:Y:S02]  /*2a90*/  USEL UR6, URZ, 0x1, UP0 ;  /* 0x00000001ff067887 */ /* 0x000fe40008000000 */
[----:B------:R-:W-:-:S04]  /*2aa0*/  USEL UR4, UR4, URZ, UP0 ;  /* 0x000000ff04047287 */ /* 0x000fc80008000000 */
[----:B------:R-:W-:Y:S01]  /*2ab0*/  ULEA UR5, UR4, UR13, 0x3 ;  /* 0x0000000d04057291 */ /* 0x000fe2000f8e18ff */
[----:B------:R-:W-:-:S04]  /*2ac0*/  LOP3.LUT R2, R2, UR6, RZ, 0x3c, !PT ;  /* 0x0000000602027c12 */ /* 0x000fc8000f8e3cff */
[----:B-1----:R-:W-:-:S04]  /*2ad0*/  SHF.L.U32 R3, R2, 0x1f, RZ ;  /* 0x0000001f02037819 */ /* 0x002fc800000006ff */
[----:B------:R-:W1:Y:S02]  /*2ae0*/  SYNCS.PHASECHK.TRANS64.TRYWAIT P0, [UR5], R3 ;  /* 0x00000003ff0075a7 */ /* 0x000e640008001105 */
[----:B-1----:R-:W-:Y:S05]  /*2af0*/  @!P0 BRA `(.L_x_45) ;  /* 0x0000005000d88947 */ /* 0x002fea0003800000 */
.L_x_142:
[----:B------:R-:W-:-:S04]  /*2b00*/  UIADD3 UR4, UPT, UPT, UR4, 0x1, URZ ;  /* 0x0000000104047890 */ /* 0x000fc8000fffe0ff */
[----:B------:R-:W-:-:S04]  /*2b10*/  UISETP.NE.AND UP0, UPT, UR4, 0x4, UPT ;  /* 0x000000040400788c */ /* 0x000fc8000bf05270 */
[----:B------:R-:W-:Y:S02]  /*2b20*/  USEL UR5, URZ, 0x1, UP0 ;  /* 0x00000001ff057887 */ /* 0x000fe40008000000 */
[----:B------:R-:W-:-:S04]  /*2b30*/  USEL UR4, UR4, URZ, UP0 ;  /* 0x000000ff04047287 */ /* 0x000fc80008000000 */
[----:B------:R-:W-:Y:S01]  /*2b40*/  ULEA UR4, UR4, UR13, 0x3 ;  /* 0x0000000d04047291 */ /* 0x000fe2000f8e18ff */
[----:B------:R-:W-:-:S04]  /*2b50*/  LOP3.LUT R2, R2, UR5, RZ, 0x3c, !PT ;  /* 0x0000000502027c12 */ /* 0x000fc8000f8e3cff */
[----:B------:R-:W-:Y:S01]  /*2b60*/  SHF.L.U32 R2, R2, 0x1f, RZ ;  /* 0x0000001f02027819 */ /* 0x000fe200000006ff */
[----:B-1----:R-:W-:-:S07]  /*2b70*/  IMAD.U32 R0, RZ, RZ, UR4 ;  /* 0x00000004ff007e24 */ /* 0x002fce000f8e00ff */
.L_x_46:
[----:B-1----:R1:W3:Y:S02]  /*2b80*/  SYNCS.PHASECHK.TRANS64.TRYWAIT P0, [R0+URZ], R2 ;  /* 0x00000002000075a7 */ /* 0x0022e400080011ff */
[----:B---3--:R-:W-:Y:S05]  /*2b90*/  @!P0 NANOSLEEP.SYNCS 0x989680 ;  /* 0x009896800000895d */ /* 0x008fea0003900000 */
[----:B------:R-:W3:Y:S02]  /*2ba0*/  @!P0 SYNCS.PHASECHK.TRANS64 P0, [R0+URZ], R2 ;  /* 0x00000002000085a7 */ /* 0x000ee400080010ff */
[----:B--23--:R-:W-:Y:S05]  /*2bb0*/  @P0 EXIT ;  /* 0x000000000000094d */ /* 0x00cfea0003800000 */
[----:B------:R-:W-:Y:S05]  /*2bc0*/  BRA `(.L_x_46) ;  /* 0xfffffffc00ec7947 */ /* 0x000fea000383ffff */
.L_x_22:
[----:B------:R-:W1:Y:S02]  /*2bd0*/  S2UR UR4, SR_CgaCtaId ;  /* 0x00000000000479c3 */ /* 0x000e640000008800 */
[----:B-1----:R-:W-:-:S04]  /*2be0*/  UISETP.NE.AND UP0, UPT, UR4, URZ, UPT ;  /* 0x000000ff0400728c */ /* 0x002fc8000bf05270 */
[----:B------:R-:W-:-:S09]  /*2bf0*/  UISETP.NE.OR UP0, UPT, UR13, 0x1, UP0 ;  /* 0x000000010d00788c */ /* 0x000fd20008705670 */
[----:B------:R-:W-:Y:S05]  /*2c00*/  BRA.U UP0, `(.L_x_47) ;  /* 0x00000005004c7547 */ /* 0x000fea000b800000 */
[----:B------:R-:W1:Y:S01]  /*2c10*/  S2UR UR5, SR_CgaCtaId ;  /* 0x00000000000579c3 */ /* 0x000e620000008800 */
[----:B------:R-:W-:Y:S01]  /*2c20*/  UMOV UR4, 0x400 ;  /* 0x0000040000047882 */ /* 0x000fe20000000000 */
[----:B------:R-:W-:Y:S01]  /*2c30*/  ISETP.GE.U32.AND P2, PT, R3, 0x4, PT ;  /* 0x000000040300780c */ /* 0x000fe20003f46070 */
[----:B------:R-:W-:Y:S01]  /*2c40*/  IMAD.MOV.U32 R12, RZ, RZ, 0x1 ;  /* 0x00000001ff0c7424 */ /* 0x000fe200078e00ff */
[----:B------:R-:W-:Y:S02]  /*2c50*/  CS2R R10, SRZ ;  /* 0x00000000000a7805 */ /* 0x000fe4000001ff00 */
[----:B------:R-:W-:Y:S01]  /*2c60*/  CS2R R8, SRZ ;  /* 0x0000000000087805 */ /* 0x000fe2000001ff00 */
[----:B-1----:R-:W-:-:S03]  /*2c70*/  ULEA UR6, UR5, UR4, 0x18 ;  /* 0x0000000405067291 */ /* 0x002fc6000f8ec0ff */
[----:B------:R-:W-:-:S09]  /*2c80*/  UMOV UR5, URZ ;  /* 0x000000ff00057c82 */ /* 0x000fd20008000000 */
.L_x_51:
[----:B------:R-:W-:Y:S02]  /*2c90*/  LEA R0, R8, UR6, 0x3 ;  /* 0x0000000608007c11 */ /* 0x000fe4000f8e18ff */
[----:B------:R-:W-:-:S03]  /*2ca0*/  SHF.L.U32 R4, R9, 0x1f, RZ ;  /* 0x0000001f09047819 */ /* 0x000fc600000006ff */
[----:B------:R-:W-:Y:S01]  /*2cb0*/  VIADD R5, R0, 0xf0 ;  /* 0x000000f000057836 */ /* 0x000fe20000000000 */
[----:B------:R-:W1:Y:S02]  /*2cc0*/  SYNCS.PHASECHK.TRANS64.TRYWAIT P0, [R0+URZ+0xe0], R4 ;  /* 0x0000e004000075a7 */ /* 0x000e6400080011ff */
[----:B-1----:R-:W-:Y:S05]  /*2cd0*/  @!P0 BRA `(.L_x_48) ;  /* 0x0000005000788947 */ /* 0x002fea0003800000 */
.L_x_143:
[----:B------:R-:W-:Y:S01]  /*2ce0*/  ULEA UR4, UR5, UR6, 0x3 ;  /* 0x0000000605047291 */ /* 0x000fe2000f8e18ff */
[----:B-1----:R-:W-:Y:S01]  /*2cf0*/  PRMT R0, RZ, 0x654, R5 ;  /* 0x00000654ff007816 */ /* 0x002fe20000000005 */
[----:B------:R-:W-:Y:S01]  /*2d00*/  @!P2 IMAD.MOV.U32 R4, RZ, RZ, 0x10 ;  /* 0x00000010ff04a424 */ /* 0x000fe200078e00ff */
[----:B------:R-:W-:Y:S01]  /*2d10*/  SHF.L.U32 R5, R12, 0x1f, RZ ;  /* 0x0000001f0c057819 */ /* 0x000fe200000006ff */
[----:B------:R-:W-:Y:S01]  /*2d20*/  UIADD3 UR7, UPT, UPT, UR4, 0x80, URZ ;  /* 0x0000008004077890 */ /* 0x000fe2000fffe0ff */
[----:B------:R1:W-:Y:S05]  /*2d30*/  SYNCS.ARRIVE.TRANS64.RED.A1T0 RZ, [R0+URZ], RZ ;  /* 0x000000ff00ff79a7 */ /* 0x0003ea00081004ff */
[----:B------:R-:W-:Y:S01]  /*2d40*/  IMAD.U32 R6, RZ, RZ, UR7 ;  /* 0x00000007ff067e24 */ /* 0x000fe2000f8e00ff */
[----:B------:R-:W2:Y:S04]  /*2d50*/  SYNCS.PHASECHK.TRANS64.TRYWAIT P0, [UR4+0x90], R5 ;  /* 0x00009005ff0075a7 */ /* 0x000ea80008001104 */
[----:B------:R-:W-:Y:S01]  /*2d60*/  PRMT R6, R3, 0x654, R6 ;  /* 0x0000065403067816 */ /* 0x000fe20000000006 */
[----:B-12---:R-:W-:Y:S06]  /*2d70*/  @!P0 BRA `(.L_x_49) ;  /* 0x0000005000648947 */ /* 0x006fec0003800000 */
.L_x_145:
[----:B------:R-:W-:Y:S01]  /*2d80*/  ULEA UR8, UR5, UR6, 0x4 ;  /* 0x0000000605087291 */ /* 0x000fe2000f8e20ff */
[----:B------:R-:W-:Y:S01]  /*2d90*/  SEL R2, R6, R2, !P2 ;  /* 0x0000000206027207 */ /* 0x000fe20005000000 */
[----:B------:R-:W-:Y:S01]  /*2da0*/  UIADD3 UR9, UPT, UPT, UR4, 0x80, URZ ;  /* 0x0000008004097890 */ /* 0x000fe2000fffe0ff */
[----:B-1----:R-:W-:Y:S01]  /*2db0*/  LEA R0, R11, UR6, 0x3 ;  /* 0x000000060b007c11 */ /* 0x002fe2000f8e18ff */
[----:B------:R-:W-:Y:S01]  /*2dc0*/  UIADD3 UR8, UPT, UPT, UR8, 0x110, URZ ;  /* 0x0000011008087890 */ /* 0x000fe2000fffe0ff */
[----:B------:R1:W-:Y:S01]  /*2dd0*/  @!P2 SYNCS.ARRIVE.TRANS64.RED RZ, [R2+URZ], R4 ;  /* 0x0000000402ffa9a7 */ /* 0x0003e200080004ff */
[----:B------:R-:W-:Y:S01]  /*2de0*/  UIADD3 UR4, UPT, UPT, UR5, 0x1, URZ ;  /* 0x0000000105047890 */ /* 0x000fe2000fffe0ff */
[----:B------:R-:W-:-:S03]  /*2df0*/  VIADD R8, R8, 0x1 ;  /* 0x0000000108087836 */ /* 0x000fc60000000000 */
[----:B------:R-:W-:Y:S02]  /*2e00*/  UISETP.NE.AND UP0, UPT, UR4, 0x2, UPT ;  /* 0x000000020400788c */ /* 0x000fe4000bf05270 */
[----:B------:R-:W-:Y:S01]  /*2e10*/  ISETP.NE.AND P0, PT, R8, 0x2, PT ;  /* 0x000000020800780c */ /* 0x000fe20003f05270 */
[----:B------:R-:W-:Y:S06]  /*2e20*/  UGETNEXTWORKID.BROADCAST [UR8], [UR9] ;  /* 0x00000000080073ca */ /* 0x000fec0008000100 */
[----:B------:R-:W-:Y:S02]  /*2e30*/  USEL UR7, URZ, 0x1, UP0 ;  /* 0x00000001ff077887 */ /* 0x000fe40008000000 */
[----:B------:R-:W-:-:S04]  /*2e40*/  USEL UR5, UR4, URZ, UP0 ;  /* 0x000000ff04057287 */ /* 0x000fc80008000000 */
[----:B------:R-:W-:Y:S02]  /*2e50*/  LOP3.LUT R12, R12, UR7, RZ, 0x3c, !PT ;  /* 0x000000070c0c7c12 */ /* 0x000fe4000f8e3cff */
[----:B-1----:R-:W-:-:S04]  /*2e60*/  SHF.L.U32 R4, R10, 0x1f, RZ ;  /* 0x0000001f0a047819 */ /* 0x002fc800000006ff */
[----:B------:R-:W1:Y:S02]  /*2e70*/  SYNCS.PHASECHK.TRANS64.TRYWAIT P1, [R0+URZ+0x80], R4 ;  /* 0x00008004000075a7 */ /* 0x000e6400080211ff */
[----:B-1----:R-:W-:Y:S05]  /*2e80*/  @!P1 BRA `(.L_x_50) ;  /* 0x0000005000389947 */ /* 0x002fea0003800000 */
.L_x_146:
[C---:B-1----:R-:W-:Y:S01]  /*2e90*/  LEA R4, R11.reuse, UR6, 0x4 ;  /* 0x000000060b047c11 */ /* 0x042fe2000f8e20ff */
[----:B------:R-:W-:Y:S01]  /*2ea0*/  VIADD R0, R0, 0x90 ;  /* 0x0000009000007836 */ /* 0x000fe20000000000 */
[----:B------:R-:W-:Y:S01]  /*2eb0*/  SEL R8, R8, RZ, P0 ;  /* 0x000000ff08087207 */ /* 0x000fe20000000000 */
[----:B------:R-:W-:-:S03]  /*2ec0*/  VIADD R11, R11, 0x1 ;  /* 0x000000010b0b7836 */ /* 0x000fc60000000000 */
[----:B------:R-:W1:Y:S01]  /*2ed0*/  LDS.128 R4, [R4+0x110] ;  /* 0x0001100004047984 */ /* 0x000e620000000c00 */
[----:B------:R-:W-:Y:S02]  /*2ee0*/  PRMT R0, RZ, 0x654, R0 ;  /* 0x00000654ff007816 */ /* 0x000fe40000000000 */
[C---:B------:R-:W-:Y:S01]  /*2ef0*/  ISETP.NE.AND P1, PT, R11.reuse, 0x2, PT ;  /* 0x000000020b00780c */ /* 0x040fe20003f25270 */
[----:B------:R-:W-:Y:S01]  /*2f00*/  @!PT LDS RZ, [RZ] ;  /* 0x00000000fffff984 */ /* 0x000fe20000000800 */
[----:B------:R-:W-:Y:S01]  /*2f10*/  @!PT LDS RZ, [RZ] ;  /* 0x00000000fffff984 */ /* 0x000fe20000000800 */
[----:B------:R-:W-:Y:S01]  /*2f20*/  @!PT LDS RZ, [RZ] ;  /* 0x00000000fffff984 */ /* 0x000fe20000000800 */
[----:B------:R-:W-:Y:S01]  /*2f30*/  @!PT LDS RZ, [RZ] ;  /* 0x00000000fffff984 */ /* 0x000fe20000000800 */
[----:B------:R2:W-:Y:S06]  /*2f40*/  MEMBAR.ALL.CTA ;  /* 0x0000000000007992 */ /* 0x0005ec0000008000 */
[----:B--2---:R-:W2:Y:S01]  /*2f50*/  FENCE.VIEW.ASYNC.S ;  /* 0x00000000000073c6 */ /* 0x004ea20000000000 */
[----:B------:R-:W-:Y:S01]  /*2f60*/  SEL R11, R11, RZ, P1 ;  /* 0x000000ff0b0b7207 */ /* 0x000fe20000800000 */
[----:B--2---:R2:W-:Y:S01]  /*2f70*/  SYNCS.ARRIVE.TRANS64.RED.A1T0 RZ, [R0+URZ], RZ ;  /* 0x000000ff00ff79a7 */ /* 0x0045e200081004ff */
[----:B-1----:R-:W-:-:S02]  /*2f80*/  LOP3.LUT P3, RZ, R6, 0x1, RZ, 0xc0, !PT ;  /* 0x0000000106ff7812 */ /* 0x002fc4000786c0ff */
[----:B------:R-:W-:-:S04]  /*2f90*/  SEL R4, RZ, 0x1, P1 ;  /* 0x00000001ff047807 */ /* 0x000fc80000800000 */
[----:B------:R-:W-:Y:S02]  /*2fa0*/  LOP3.LUT R10, R10, R4, RZ, 0x3c, !PT ;  /* 0x000000040a0a7212 */ /* 0x000fe400078e3cff */
[----:B--2---:R-:W-:-:S04]  /*2fb0*/  SEL R0, RZ, 0x1, P0 ;  /* 0x00000001ff007807 */ /* 0x004fc80000000000 */
[----:B------:R-:W-:Y:S01]  /*2fc0*/  LOP3.LUT R9, R9, R0, RZ, 0x3c, !PT ;  /* 0x0000000009097212 */ /* 0x000fe200078e3cff */
[----:B------:R-:W-:Y:S06]  /*2fd0*/  @P3 BRA `(.L_x_51) ;  /* 0xfffffffc002c3947 */ /* 0x000fec000383ffff */
[----:B------:R-:W-:Y:S01]  /*2fe0*/  ULEA UR4, UR5, UR6, 0x3 ;  /* 0x0000000605047291 */ /* 0x000fe2000f8e18ff */
[----:B------:R-:W-:-:S08]  /*2ff0*/  SHF.L.U32 R2, R12, 0x1f, RZ ;  /* 0x0000001f0c027819 */ /* 0x000fd000000006ff */
[----:B------:R-:W1:Y:S02]  /*3000*/  SYNCS.PHASECHK.TRANS64 P0, [UR4+0x90], R2 ;  /* 0x00009002ff0075a7 */ /* 0x000e640008001004 */
[----:B-1----:R-:W-:Y:S05]  /*3010*/  @P0 BRA `(.L_x_52) ;  /* 0x0000000000080947 */ /* 0x002fea0003800000 */
[----:B------:R-:W1:Y:S02]  /*3020*/  SYNCS.PHASECHK.TRANS64.TRYWAIT P0, [UR4+0x90], R2 ;  /* 0x00009002ff0075a7 */ /* 0x000e640008001104 */
[----:B-1----:R-:W-:Y:S05]  /*3030*/  @!P0 BRA `(.L_x_53) ;  /* 0x0000004c00e08947 */ /* 0x002fea0003800000 */
.L_x_52:
[----:B------:R-:W-:-:S04]  /*3040*/  UIADD3 UR7, UPT, UPT, UR5, 0x1, URZ ;  /* 0x0000000105077890 */ /* 0x000fc8000fffe0ff */
[----:B------:R-:W-:-:S04]  /*3050*/  UISETP.NE.AND UP0, UPT, UR7, 0x2, UPT ;  /* 0x000000020700788c */ /* 0x000fc8000bf05270 */
[----:B------:R-:W-:Y:S02]  /*3060*/  USEL UR8, URZ, 0x1, UP0 ;  /* 0x00000001ff087887 */ /* 0x000fe40008000000 */
[----:B------:R-:W-:-:S04]  /*3070*/  USEL UR7, UR7, URZ, UP0 ;  /* 0x000000ff07077287 */ /* 0x000fc80008000000 */
[----:B------:R-:W-:Y:S01]  /*3080*/  ULEA UR7, UR7, UR6, 0x3 ;  /* 0x0000000607077291 */ /* 0x000fe2000f8e18ff */
[----:B-1----:R-:W-:-:S04]  /*3090*/  LOP3.LUT R2, R12, UR8, RZ, 0x3c, !PT ;  /* 0x000000080c027c12 */ /* 0x002fc8000f8e3cff */
[----:B------:R-:W-:-:S04]  /*30a0*/  SHF.L.U32 R0, R2, 0x1f, RZ ;  /* 0x0000001f02007819 */ /* 0x000fc800000006ff */
[----:B------:R-:W1:Y:S02]  /*30b0*/  SYNCS.PHASECHK.TRANS64 P0, [UR7+0x90], R0 ;  /* 0x00009000ff0075a7 */ /* 0x000e640008001007 */
[----:B-1----:R-:W-:Y:S05]  /*30c0*/  @P0 EXIT ;  /* 0x000000000000094d */ /* 0x002fea0003800000 */
[----:B------:R-:W-:Y:S02]  /*30d0*/  SHF.L.U32 R2, R2, 0x1f, RZ ;  /* 0x0000001f02027819 */ /* 0x000fe400000006ff */
[----:B------:R-:W-:-:S07]  /*30e0*/  MOV R0, UR7 ;  /* 0x0000000700007c02 */ /* 0x000fce0008000f00 */
.L_x_54:
[----:B-1----:R1:W2:Y:S02]  /*30f0*/  SYNCS.PHASECHK.TRANS64.TRYWAIT P0, [R0+URZ+0x90], R2 ;  /* 0x00009002000075a7 */ /* 0x0022a400080011ff */
[----:B--2---:R-:W-:Y:S05]  /*3100*/  @!P0 NANOSLEEP.SYNCS 0x989680 ;  /* 0x009896800000895d */ /* 0x004fea0003900000 */
[----:B------:R-:W2:Y:S02]  /*3110*/  @!P0 SYNCS.PHASECHK.TRANS64 P0, [R0+URZ+0x90], R2 ;  /* 0x00009002000085a7 */ /* 0x000ea400080010ff */
[----:B--2---:R-:W-:Y:S05]  /*3120*/  @P0 EXIT ;  /* 0x000000000000094d */ /* 0x004fea0003800000 */
[----:B------:R-:W-:Y:S05]  /*3130*/  BRA `(.L_x_54) ;  /* 0xfffffffc00ec7947 */ /* 0x000fea000383ffff */
.L_x_47:
[----:B------:R-:W-:Y:S05]  /*3140*/  BRA.U UP4, `(.L_x_55) ;  /* 0x0000001104a47547 */ /* 0x000fea000b800000 */
[----:B------:R-:W1:Y:S01]  /*3150*/  S2UR UR7, SR_CgaCtaId ;  /* 0x00000000000779c3 */ /* 0x000e620000008800 */
[----:B------:R-:W-:Y:S01]  /*3160*/  UMOV UR4, 0x40 ;  /* 0x0000004000047882 */ /* 0x000fe20000000000 */
[----:B------:R-:W-:Y:S01]  /*3170*/  NOP ;  /* 0x0000000000007918 */ /* 0x000fe20000000000 */
[----:B------:R-:W-:Y:S01]  /*3180*/  UMOV UR6, 0x400 ;  /* 0x0000040000067882 */ /* 0x000fe20000000000 */
[----:B-1----:R-:W-:Y:S02]  /*3190*/  ULEA UR5, UR7, UR4, 0x18 ;  /* 0x0000000407057291 */ /* 0x002fe4000f8ec0ff */
[----:B------:R-:W-:-:S07]  /*31a0*/  ULEA UR6, UR7, UR6, 0x18 ;  /* 0x0000000607067291 */ /* 0x000fce000f8ec0ff */
[----:B------:R-:W1:Y:S02]  /*31b0*/  LDS.U8 R3, [UR5+0x1c] ;  /* 0x00001c05ff037984 */ /* 0x000e640008000000 */
[----:B-1----:R-:W-:-:S13]  /*31c0*/  ISETP.NE.AND P0, PT, R3, RZ, PT ;  /* 0x000000ff0300720c */ /* 0x002fda0003f05270 */
[----:B------:R-:W-:Y:S05]  /*31d0*/  @P0 BRA `(.L_x_56) ;  /* 0x0000000400080947 */ /* 0x000fea0003800000 */
[----:B------:R-:W-:Y:S02]  /*31e0*/  UISETP.NE.U32.AND UP1, UPT, UR33, 0x1, UPT ;  /* 0x000000012100788c */ /* 0x000fe4000bf25070 */
[----:B------:R-:W-:-:S07]  /*31f0*/  UIADD3 UR7, UPT, UPT, UR5, 0x8, URZ ;  /* 0x0000000805077890 */ /* 0x000fce000fffe0ff */
[----:B------:R-:W-:Y:S05]  /*3200*/  BRA.U !UP1, `(.L_x_57) ;  /* 0x00000001099c7547 */ /* 0x000fea000b800000 */
[----:B------:R-:W-:Y:S01]  /*3210*/  ELECT P0, URZ, PT ;  /* 0x0000000000ff782f */ /* 0x000fe20003800000 */
[----:B------:R-:W-:-:S12]  /*3220*/  BSSY B0, `(.L_x_57) ;  /* 0x0000025000007945 */ /* 0x000fd80003800000 */
[----:B------:R-:W-:Y:S05]  /*3230*/  @!P0 BRA `(.L_x_58) ;  /* 0x00000000008c8947 */ /* 0x000fea0003800000 */
[----:B------:R-:W-:-:S05]  /*3240*/  UMOV UR4, 0x10 ;  /* 0x0000001000047882 */ /* 0x000fca0000000000 */
[----:B------:R-:W-:Y:S04]  /*3250*/  DEPBAR.LE SB1, 0x36 ;  /* 0x00009d800000791a */ /* 0x000fe80000000000 */
[----:B------:R-:W1:Y:S02]  /*3260*/  UTCATOMSWS.2CTA.FIND_AND_SET.ALIGN UP0, UR4, UR4 ;  /* 0x00000004000475e3 */ /* 0x000e640008200800 */
[----:B-1----:R-:W-:Y:S01]  /*3270*/  MOV R10, UR4 ;  /* 0x00000004000a7c02 */ /* 0x002fe20008000f00 */
[----:B------:R-:W-:Y:S06]  /*3280*/  BRA.U UP0, `(.L_x_59) ;  /* 0x0000000100187547 */ /* 0x000fec000b800000 */
.L_x_60:
[----:B------:R-:W-:Y:S05]  /*3290*/  NANOSLEEP 0x64 ;  /* 0x000000640000795d */ /* 0x000fea0003800000 */
[----:B------:R-:W-:-:S05]  /*32a0*/  UMOV UR4, 0x10 ;  /* 0x0000001000047882 */ /* 0x000fca0000000000 */
[----:B------:R-:W-:Y:S04]  /*32b0*/  DEPBAR.LE SB1, 0x36 ;  /* 0x00009d800000791a */ /* 0x000fe80000000000 */
[----:B------:R-:W1:Y:S02]  /*32c0*/  UTCATOMSWS.2CTA.FIND_AND_SET.ALIGN UP0, UR4, UR4 ;  /* 0x00000004000475e3 */ /* 0x000e640008200800 */
[----:B-1----:R-:W-:Y:S01]  /*32d0*/  MOV R10, UR4 ;  /* 0x00000004000a7c02 */ /* 0x002fe20008000f00 */
[----:B------:R-:W-:Y:S05]  /*32e0*/  BRA.U !UP0, `(.L_x_60) ;  /* 0xfffffffd08e87547 */ /* 0x000fea000b83ffff */
.L_x_59:
[----:B------:R-:W1:Y:S01]  /*32f0*/  LDS R6, [UR5+0x10] ;  /* 0x00001005ff067984 */ /* 0x000e620008000800 */
[----:B------:R-:W-:Y:S01]  /*3300*/  IMAD.U32 R3, RZ, RZ, UR6 ;  /* 0x00000006ff037e24 */ /* 0x000fe2000f8e00ff */
[----:B------:R-:W-:-:S03]  /*3310*/  MOV R4, UR34 ;  /* 0x0000002200047c02 */ /* 0x000fc60008000f00 */
[----:B------:R-:W-:Y:S01]  /*3320*/  VIADD R3, R3, 0x130 ;  /* 0x0000013003037836 */ /* 0x000fe20000000000 */
[----:B-1----:R-:W-:-:S04]  /*3330*/  SHF.L.U32 R6, R6, 0x1f, RZ ;  /* 0x0000001f06067819 */ /* 0x002fc800000006ff */
[----:B------:R-:W1:Y:S02]  /*3340*/  SYNCS.PHASECHK.TRANS64.TRYWAIT P0, [UR5+0x8], R6 ;  /* 0x00000806ff0075a7 */ /* 0x000e640008001105 */
[----:B-1----:R-:W-:Y:S05]  /*3350*/  @P0 BRA `(.L_x_61) ;  /* 0x0000000000080947 */ /* 0x002fea0003800000 */
[----:B------:R-:W1:Y:S02]  /*3360*/  SYNCS.PHASECHK.TRANS64.TRYWAIT P0, [UR5+0x8], R6 ;  /* 0x00000806ff0075a7 */ /* 0x000e640008001105 */
[----:B-1----:R-:W-:Y:S05]  /*3370*/  @!P0 BRA `(.L_x_62) ;  /* 0x0000004c00288947 */ /* 0x002fea0003800000 */
.L_x_61:
[----:B------:R-:W-:Y:S01]  /*3380*/  PRMT R4, R4, 0x654, R3 ;  /* 0x0000065404047816 */ /* 0x000fe20000000003 */
[----:B------:R-:W-:Y:S01]  /*3390*/  HFMA2 R3, -RZ, RZ, 0, 5.9604644775390625e-08 ;  /* 0x00000001ff037431 */ /* 0x000fe200000001ff */
[----:B------:R-:W-:Y:S01]  /*33a0*/  UPRMT UR4, UR34, 0x654, UR7 ;  /* 0x0000065422047896 */ /* 0x000fe20008000007 */
[----:B------:R-:W-:Y:S02]  /*33b0*/  IMAD.MOV.U32 R8, RZ, RZ, 0xffff ;  /* 0x0000ffffff087424 */ /* 0x000fe400078e00ff */
[----:B-1----:R-:W-:Y:S02]  /*33c0*/  IMAD.MOV.U32 R6, RZ, RZ, 0x4 ;  /* 0x00000004ff067424 */ /* 0x002fe400078e00ff */
[----:B------:R-:W-:Y:S01]  /*33d0*/  IMAD.SHL.U32 R9, R10, 0x20, RZ ;  /* 0x000000200a097824 */ /* 0x000fe200078e00ff */
[----:B------:R-:W-:Y:S02]  /*33e0*/  MOV R5, UR4 ;  /* 0x0000000400057c02 */ /* 0x000fe40008000f00 */
[-C--:B------:R-:W-:Y:S01]  /*33f0*/  SHF.L.U32 R8, R8, R10.reuse, RZ ;  /* 0x0000000a08087219 */ /* 0x080fe200000006ff */
[----:B------:R1:W-:Y:S01]  /*3400*/  SYNCS.ARRIVE.TRANS64.RED RZ, [UR4], R6 ;  /* 0x00000006ffff79a7 */ /* 0x0003e20008000404 */
[----:B------:R-:W-:Y:S01]  /*3410*/  SHF.L.U32 R7, R3, R10, RZ ;  /* 0x0000000a03077219 */ /* 0x000fe200000006ff */
[----:B------:R1:W-:Y:S04]  /*3420*/  STS [UR6+0x130], R9 ;  /* 0x00013009ff007988 */ /* 0x0003e80008000806 */
[----:B------:R1:W-:Y:S04]  /*3430*/  STAS [R4.64], R10 ;  /* 0x0000000a04007dbd */ /* 0x0003e8000c0008ff */
[----:B------:R1:W-:Y:S04]  /*3440*/  ATOMS.OR RZ, [UR5+0x14], R8 ;  /* 0x00001408ffff798c */ /* 0x0003e8000b000005 */
[----:B------:R1:W-:Y:S04]  /*3450*/  ATOMS.OR RZ, [UR5+0x18], R7 ;  /* 0x00001807ffff798c */ /* 0x0003e8000b000005 */
[----:B------:R1:W-:Y:S02]  /*3460*/  ATOMS.XOR RZ, [UR5+0x10], R3 ;  /* 0x00001003ffff798c */ /* 0x0003e4000b800005 */
.L_x_58:
[----:B------:R-:W-:Y:S05]  /*3470*/  BSYNC B0 ;  /* 0x0000000000007941 */ /* 0x000fea0003800000 */
.L_x_57:
[----:B------:R-:W-:Y:S05]  /*3480*/  BRA.U UP1, `(.L_x_63) ;  /* 0x00000001016c7547 */ /* 0x000fea000b800000 */
[----:B------:R-:W-:-:S03]  /*3490*/  UMOV UR4, 0xffffffff ;  /* 0xffffffff00047882 */ /* 0x000fc60000000000 */
[----:B------:R-:W-:Y:S05]  /*34a0*/  BRA.DIV UR4, `(.L_x_64) ;  /* 0x0000004a04f47947 */ /* 0x000fea000b800000 */
[----:B------:R-:W-:-:S13]  /*34b0*/  ELECT P6, URZ, PT ;  /* 0x0000000000ff782f */ /* 0x000fda00038c0000 */
.L_x_150:
[----:B------:R-:W-:Y:S05]  /*34c0*/  @!P6 BRA `(.L_x_63) ;  /* 0x00000000005ce947 */ /* 0x000fea0003800000 */
[----:B-1----:R-:W1:Y:S02]  /*34d0*/  LDS R4, [UR5+0x10] ;  /* 0x00001005ff047984 */ /* 0x002e640008000800 */
[----:B-1----:R-:W-:-:S04]  /*34e0*/  SHF.L.U32 R4, R4, 0x1f, RZ ;  /* 0x0000001f04047819 */ /* 0x002fc800000006ff */
[----:B------:R-:W1:Y:S02]  /*34f0*/  SYNCS.PHASECHK.TRANS64.TRYWAIT P0, [UR5+0x8], R4 ;  /* 0x00000804ff0075a7 */ /* 0x000e640008001105 */
[----:B-1----:R-:W-:Y:S05]  /*3500*/  @P0 BRA `(.L_x_65) ;  /* 0x0000000000080947 */ /* 0x002fea0003800000 */
[----:B------:R-:W1:Y:S02]  /*3510*/  SYNCS.PHASECHK.TRANS64.TRYWAIT P0, [UR5+0x8], R4 ;  /* 0x00000804ff0075a7 */ /* 0x000e640008001105 */
[----:B-1----:R-:W-:Y:S05]  /*3520*/  @!P0 BRA `(.L_x_66) ;  /* 0x0000004800f48947 */ /* 0x002fea0003800000 */
.L_x_65:
[----:B------:R-:W2:Y:S01]  /*3530*/  LDS R6, [UR6+0x130] ;  /* 0x00013006ff067984 */ /* 0x000ea20008000800 */
[----:B-1----:R-:W-:Y:S02]  /*3540*/  HFMA2 R3, -RZ, RZ, 0, 5.9604644775390625e-08 ;  /* 0x00000001ff037431 */ /* 0x002fe400000001ff */
[----:B------:R-:W-:Y:S01]  /*3550*/  IMAD.MOV.U32 R4, RZ, RZ, 0xffff ;  /* 0x0000ffffff047424 */ /* 0x000fe200078e00ff */
[----:B------:R-:W-:Y:S01]  /*3560*/  UPRMT UR4, UR34, 0x654, UR7 ;  /* 0x0000065422047896 */ /* 0x000fe20008000007 */
[----:B--2---:R-:W-:-:S03]  /*3570*/  IMAD.SHL.U32 R5, R6, 0x20, RZ ;  /* 0x0000002006057824 */ /* 0x004fc600078e00ff */
[-C--:B------:R-:W-:Y:S02]  /*3580*/  SHF.L.U32 R4, R4, R6.reuse, RZ ;  /* 0x0000000604047219 */ /* 0x080fe400000006ff */
[----:B------:R-:W-:Y:S01]  /*3590*/  SHF.L.U32 R6, R3, R6, RZ ;  /* 0x0000000603067219 */ /* 0x000fe200000006ff */
[----:B------:R2:W-:Y:S04]  /*35a0*/  STS [UR6+0x130], R5 ;  /* 0x00013005ff007988 */ /* 0x0005e80008000806 */
[----:B------:R2:W-:Y:S04]  /*35b0*/  ATOMS.OR RZ, [UR5+0x14], R4 ;  /* 0x00001404ffff798c */ /* 0x0005e8000b000005 */
[----:B------:R2:W-:Y:S01]  /*35c0*/  ATOMS.OR RZ, [UR5+0x18], R6 ;  /* 0x00001806ffff798c */ /* 0x0005e2000b000005 */
[----:B------:R-:W-:Y:S03]  /*35d0*/  SYNCS.ARRIVE.TRANS64.RED.A1T0 RZ, [UR4], RZ ;  /* 0x000000ffffff79a7 */ /* 0x000fe60008100404 */
[----:B------:R2:W-:Y:S01]  /*35e0*/  ATOMS.XOR RZ, [UR5+0x10], R3 ;  /* 0x00001003ffff798c */ /* 0x0005e2000b800005 */
[----:B------:R-:W-:Y:S05]  /*35f0*/  BRA `(.L_x_63) ;  /* 0x0000000000107947 */ /* 0x000fea0003800000 */
.L_x_56:
[----:B------:R-:W-:Y:S02]  /*3600*/  MOV R3, 0xffffffff ;  /* 0xffffffff00037802 */ /* 0x000fe40000000f00 */
[----:B------:R-:W-:-:S03]  /*3610*/  MOV R4, 0x3640 ;  /* 0x0000364000047802 */ /* 0x000fc60000000f00 */
[----:B------:R1:W-:Y:S04]  /*3620*/  STS [UR6+0x130], R3 ;  /* 0x00013003ff007988 */ /* 0x0003e80008000806 */
[----:B-1---5:R-:W-:Y:S05]  /*3630*/  CALL.REL.NOINC `($__internal_1_$__cuda_sm10x_tcgen05_guardrail_trap_phase_invalid_during_alloc) ;  /* 0x0000005000547944 */ /* 0x022fea0003c00000 */
.L_x_63:
[----:B------:R-:W-:Y:S05]  /*3640*/  WARPSYNC.ALL ;  /* 0x0000000000007948 */ /* 0x000fea0003800000 */
[----:B------:R-:W3:Y:S01]  /*3650*/  S2UR UR4, SR_CgaCtaId ;  /* 0x00000000000479c3 */ /* 0x000ee20000008800 */
[----:B------:R-:W-:Y:S01]  /*3660*/  UMOV UR17, 0x400 ;  /* 0x0000040000117882 */ /* 0x000fe20000000000 */
[----:B------:R-:W-:-:S06]  /*3670*/  NOP ;  /* 0x0000000000007918 */ /* 0x000fcc0000000000 */
[----:B------:R-:W-:Y:S06]  /*3680*/  BAR.ARV 0x6, 0xa0 ;  /* 0x0182800000007b1d */ /* 0x000fec0000002000 */
[----:B------:R-:W4:Y:S01]  /*3690*/  LDCU UR6, c[0x0][0x38c] ;  /* 0x00007180ff0677ac */ /* 0x000f220008000800 */
[----:B------:R-:W-:Y:S01]  /*36a0*/  LOP3.LUT R0, R0, 0xffff, RZ, 0xc0, !PT ;  /* 0x0000ffff00007812 */ /* 0x000fe200078ec0ff */
[----:B-1----:R-:W-:Y:S01]  /*36b0*/  IMAD.MOV.U32 R9, RZ, RZ, 0x1 ;  /* 0x00000001ff097424 */ /* 0x002fe200078e00ff */
[----:B------:R-:W-:Y:S01]  /*36c0*/  LOP3.LUT R2, R2, 0xffff, RZ, 0xc0, !PT ;  /* 0x0000ffff02027812 */ /* 0x000fe200078ec0ff */
[----:B------:R-:W-:Y:S01]  /*36d0*/  IMAD.MOV.U32 R8, RZ, RZ, RZ ;  /* 0x000000ffff087224 */ /* 0x000fe200078e00ff */
[----:B------:R-:W-:Y:S01]  /*36e0*/  R2UR UR30, R0 ;  /* 0x00000000001e72ca */ /* 0x000fe200000e0000 */
[----:B------:R-:W-:Y:S01]  /*36f0*/  UMOV UR24, URZ ;  /* 0x000000ff00187c82 */ /* 0x000fe20008000000 */
[----:B------:R-:W-:Y:S01]  /*3700*/  R2UR UR20, R2 ;  /* 0x00000000021472ca */ /* 0x000fe200000e0000 */
[----:B------:R-:W-:Y:S01]  /*3710*/  UMOV UR15, URZ ;  /* 0x000000ff000f7c82 */ /* 0x000fe20008000000 */
[----:B------:R-:W-:Y:S01]  /*3720*/  UMOV UR14, URZ ;  /* 0x000000ff000e7c82 */ /* 0x000fe20008000000 */
[----:B---3--:R-:W-:-:S02]  /*3730*/  ULEA UR17, UR4, UR17, 0x18 ;  /* 0x0000001104117291 */ /* 0x008fc4000f8ec0ff */
[----:B------:R-:W-:Y:S02]  /*3740*/  UISETP.NE.AND UP3, UPT, UR33, URZ, UPT ;  /* 0x000000ff2100728c */ /* 0x000fe4000bf65270 */
[----:B------:R-:W-:Y:S02]  /*3750*/  UIADD3 UR5, UPT, UPT, UR17, 0x3300, URZ ;  /* 0x0000330011057890 */ /* 0x000fe4000fffe0ff */
[----:B------:R-:W-:Y:S02]  /*3760*/  UIADD3 UR4, UPT, UPT, UR17, 0x7300, URZ ;  /* 0x0000730011047890 */ /* 0x000fe4000fffe0ff */
[----:B----4-:R-:W-:Y:S01]  /*3770*/  UIADD3 UR6, UPT, UPT, UR6, 0x1f, URZ ;  /* 0x0000001f06067890 */ /* 0x010fe2000fffe0ff */
[----:B--2---:R-:W1:Y:S01]  /*3780*/  LDS R3, [UR17+0x130] ;  /* 0x00013011ff037984 */ /* 0x004e620008000800 */
[----:B------:R-:W-:Y:S02]  /*3790*/  USHF.R.U32.HI UR5, URZ, 0x4, UR5 ;  /* 0x00000004ff057899 */ /* 0x000fe40008011605 */
[----:B------:R-:W-:-:S02]  /*37a0*/  USHF.R.S32.HI UR25, URZ, 0x1f, UR6 ;  /* 0x0000001fff197899 */ /* 0x000fc40008011406 */
[----:B------:R-:W-:Y:S02]  /*37b0*/  USHF.R.U32.HI UR4, URZ, 0x4, UR4 ;  /* 0x00000004ff047899 */ /* 0x000fe40008011604 */
[----:B------:R-:W-:Y:S02]  /*37c0*/  ULEA.HI UR25, UR25, UR6, URZ, 0x5 ;  /* 0x0000000619197291 */ /* 0x000fe4000f8f28ff */
[----:B------:R-:W-:Y:S02]  /*37d0*/  ULOP3.LUT UR5, UR5, 0x3fff, URZ, 0xc0, !UPT ;  /* 0x00003fff05057892 */ /* 0x000fe4000f8ec0ff */
[----:B------:R-:W-:Y:S02]  /*37e0*/  USHF.R.S32.HI UR25, URZ, 0x5, UR25 ;  /* 0x00000005ff197899 */ /* 0x000fe40008011419 */
[----:B------:R-:W-:Y:S02]  /*37f0*/  ULOP3.LUT UR22, UR4, 0x3fff, URZ, 0xc0, !UPT ;  /* 0x00003fff04167892 */ /* 0x000fe4000f8ec0ff */
[----:B------:R-:W-:-:S02]  /*3800*/  UISETP.LT.AND UP0, UPT, UR25, 0x1, UPT ;  /* 0x000000011900788c */ /* 0x000fc4000bf01270 */
[----:B------:R-:W-:Y:S02]  /*3810*/  ULOP3.LUT UR21, UR5, 0x10000, URZ, 0xfc, !UPT ;  /* 0x0001000005157892 */ /* 0x000fe4000f8efcff */
[----:B------:R-:W-:Y:S02]  /*3820*/  ULOP3.LUT UR22, UR22, 0x10000, URZ, 0xfc, !UPT ;  /* 0x0001000016167892 */ /* 0x000fe4000f8efcff */
[----:B------:R-:W-:Y:S01]  /*3830*/  USEL UR31, UR25, 0x1, !UP0 ;  /* 0x00000001191f7887 */ /* 0x000fe2000c000000 */
[----:B------:R-:W-:Y:S01]  /*3840*/  UMOV UR28, 0x0 ;  /* 0x00000000001c7882 */ /* 0x000fe20000000000 */
[----:B------:R-:W-:Y:S01]  /*3850*/  UMOV UR29, 0x8100010 ;  /* 0x08100010001d7882 */ /* 0x000fe20000000000 */
[----:B------:R-:W-:Y:S01]  /*3860*/  UMOV UR26, 0x0 ;  /* 0x00000000001a7882 */ /* 0x000fe20000000000 */
[----:B------:R-:W-:Y:S01]  /*3870*/  UMOV UR27, 0x8100010 ;  /* 0x08100010001b7882 */ /* 0x000fe20000000000 */
[----:B-1----:R-:W-:Y:S02]  /*3880*/  R2UR UR32, R3 ;  /* 0x00000000032072ca */ /* 0x002fe400000e0000 */
[----:B------:R-:W-:-:S13]  /*3890*/  CS2R R2, SRZ ;  /* 0x0000000000027805 */ /* 0x000fda000001ff00 */
.L_x_74:
[C---:B------:R-:W-:Y:S02]  /*38a0*/  LEA R0, R8.reuse, UR17, 0x3 ;  /* 0x0000001108007c11 */ /* 0x040fe4000f8e18ff */
[----:B------:R-:W-:Y:S02]  /*38b0*/  SHF.L.U32 R4, R3, 0x1f, RZ ;  /* 0x0000001f03047819 */ /* 0x000fe400000006ff */
[----:B------:R-:W-:Y:S02]  /*38c0*/  LEA R5, R8, UR17, 0x4 ;  /* 0x0000001108057c11 */ /* 0x000fe4000f8e20ff */
[----:B------:R-:W1:Y:S02]  /*38d0*/  SYNCS.PHASECHK.TRANS64.TRYWAIT P0, [R0+URZ+0x80], R4 ;  /* 0x00008004000075a7 */ /* 0x000e6400080011ff */
[----:B-1-3--:R-:W-:Y:S05]  /*38e0*/  @!P0 BRA `(.L_x_67) ;  /* 0x00000048001c8947 */ /* 0x00afea0003800000 */
.L_x_151:
[----:B-1----:R-:W1:Y:S01]  /*38f0*/  LDS.128 R4, [R5+0x110] ;  /* 0x0001100005047984 */ /* 0x002e620000000c00 */
[----:B------:R-:W-:Y:S02]  /*3900*/  VIADD R0, R0, 0x90 ;  /* 0x0000009000007836 */ /* 0x000fe40000000000 */
[----:B------:R-:W-:Y:S01]  /*3910*/  VIADD R8, R8, 0x1 ;  /* 0x0000000108087836 */ /* 0x000fe20000000000 */
[----:B------:R-:W-:Y:S01]  /*3920*/  @!PT LDS RZ, [RZ] ;  /* 0x00000000fffff984 */ /* 0x000fe20000000800 */
[----:B------:R-:W-:Y:S01]  /*3930*/  @!PT LDS RZ, [RZ] ;  /* 0x00000000fffff984 */ /* 0x000fe20000000800 */
[----:B------:R-:W-:Y:S01]  /*3940*/  @!PT LDS RZ, [RZ] ;  /* 0x00000000fffff984 */ /* 0x000fe20000000800 */
[----:B------:R-:W-:Y:S01]  /*3950*/  @!PT LDS RZ, [RZ] ;  /* 0x00000000fffff984 */ /* 0x000fe20000000800 */
[----:B------:R2:W-:Y:S06]  /*3960*/  MEMBAR.ALL.CTA ;  /* 0x0000000000007992 */ /* 0x0005ec0000008000 */
[----:B--2---:R-:W2:Y:S01]  /*3970*/  FENCE.VIEW.ASYNC.S ;  /* 0x00000000000073c6 */ /* 0x004ea20000000000 */
[----:B------:R-:W-:-:S04]  /*3980*/  PRMT R0, RZ, 0x654, R0 ;  /* 0x00000654ff007816 */ /* 0x000fc80000000000 */
[----:B--2---:R2:W-:Y:S01]  /*3990*/  SYNCS.ARRIVE.TRANS64.RED.A1T0 RZ, [R0+URZ], RZ ;  /* 0x000000ff00ff79a7 */ /* 0x0045e200081004ff */
[----:B-1----:R-:W-:Y:S01]  /*39a0*/  LOP3.LUT P1, RZ, R6, 0x1, RZ, 0xc0, !PT ;  /* 0x0000000106ff7812 */ /* 0x002fe2000782c0ff */
[----:B--2---:R-:W-:-:S12]  /*39b0*/  BRA.U UP3, `(.L_x_68) ;  /* 0x0000000103e07547 */ /* 0x004fd8000b800000 */
[----:B------:R-:W1:Y:S01]  /*39c0*/  LDCU UR4, c[0x0][0x38c] ;  /* 0x00007180ff0477ac */ /* 0x000e620008000800 */
[----:B------:R-:W-:Y:S02]  /*39d0*/  PLOP3.LUT P2, PT, PT, PT, PT, 0x80, 0x8 ;  /* 0x000000000008781c */ /* 0x000fe40003f4f070 */
[----:B------:R-:W-:Y:S01]  /*39e0*/  SHF.L.U32 R4, R9, 0x1f, RZ ;  /* 0x0000001f09047819 */ /* 0x000fe200000006ff */
[----:B------:R-:W-:Y:S02]  /*39f0*/  ULEA UR23, UR24, UR17, 0x3 ;  /* 0x0000001118177291 */ /* 0x000fe4000f8e18ff */
[----:B------:R-:W-:Y:S02]  /*3a00*/  ULEA UR18, UR24, UR32, 0x5 ;  /* 0x0000002018127291 */ /* 0x000fe4000f8e28ff */
[----:B-1----:R-:W-:-:S06]  /*3a10*/  UISETP.GE.AND UP0, UPT, UR4, 0x1, UPT ;  /* 0x000000010400788c */ /* 0x002fcc000bf06270 */
[----:B------:R-:W-:-:S05]  /*3a20*/  PLOP3.LUT P0, PT, PT, PT, UP0, 0x80, 0x8 ;  /* 0x000000000008781c */ /* 0x000fca0003f0f008 */
[----:B------:R-:W-:-:S08]  /*3a30*/  @UP0 ULEA UR4, UR15, UR17, 0x3 ;  /* 0x000000110f040291 */ /* 0x000fd0000f8e18ff */
[----:B------:R-:W-:-:S04]  /*3a40*/  @P0 SHF.L.U32 R0, R2, 0x1f, RZ ;  /* 0x0000001f02000819 */ /* 0x000fc800000006ff */
[----:B------:R1:W2:Y:S01]  /*3a50*/  @P0 SYNCS.PHASECHK.TRANS64.TRYWAIT P2, [UR4], R0 ;  /* 0x00000000ff0005a7 */ /* 0x0002a20008041104 */
[----:B------:R-:W3:Y:S02]  /*3a60*/  SYNCS.PHASECHK.TRANS64.TRYWAIT P0, [UR23+0xc0], R4 ;  /* 0x0000c004ff0075a7 */ /* 0x000ee40008001117 */
[----:B-123--:R-:W-:Y:S05]  /*3a70*/  @!P0 BRA `(.L_x_69) ;  /* 0x0000004400cc8947 */ /* 0x00efea0003800000 */
.L_x_153:
[----:B------:R-:W-:Y:S01]  /*3a80*/  UMOV UR19, UR14 ;  /* 0x0000000e00137c82 */ /* 0x000fe20008000000 */
[----:B------:R-:W-:Y:S05]  /*3a90*/  BRA.U !UP0, `(.L_x_70) ;  /* 0x0000000108987547 */ /* 0x000fea000b800000 */
[----:B------:R-:W-:Y:S02]  /*3aa0*/  UIADD3 UR19, UPT, UPT, UR31, UR14, URZ ;  /* 0x0000000e1f137290 */ /* 0x000fe4000fffe0ff */
[----:B------:R-:W-:Y:S01]  /*3ab0*/  UPLOP3.LUT UP2, UPT, UPT, UPT, UPT, 0x40, 0x4 ;  /* 0x000000000004789c */ /* 0x000fe20003f4e870 */
[----:B------:R-:W-:Y:S01]  /*3ac0*/  UMOV UR16, UR25 ;  /* 0x0000001900107c82 */ /* 0x000fe20008000000 */
[----:B------:R-:W-:-:S09]  /*3ad0*/  UMOV UR6, UR15 ;  /* 0x0000000f00067c82 */ /* 0x000fd20008000000 */
.L_x_73:
[----:B--2---:R-:W-:Y:S01]  /*3ae0*/  ULEA UR5, UR6, UR17, 0x3 ;  /* 0x0000001106057291 */ /* 0x004fe2000f8e18ff */
[----:B---3--:R-:W-:Y:S11]  /*3af0*/  @P2 BRA `(.L_x_71) ;  /* 0x00000000000c2947 */ /* 0x008ff60003800000 */
[----:B-1----:R-:W-:Y:S04]  /*3b00*/  SHF.L.U32 R4, R2, 0x1f, RZ ;  /* 0x0000001f02047819 */ /* 0x002fe800000006ff */
[----:B------:R-:W1:Y:S02]  /*3b10*/  SYNCS.PHASECHK.TRANS64.TRYWAIT P0, [UR5], R4 ;  /* 0x00000004ff0075a7 */ /* 0x000e640008001105 */
[----:B-1----:R-:W-:Y:S05]  /*3b20*/  @!P0 BRA `(.L_x_72) ;  /* 0x0000004400b88947 */ /* 0x002fea0003800000 */
.L_x_71:
[----:B------:R-:W-:Y:S01]  /*3b30*/  UISETP.NE.AND UP0, UPT, UR16, 0x1, UPT ;  /* 0x000000011000788c */ /* 0x000fe2000bf05270 */
[----:B------:R-:W-:Y:S01]  /*3b40*/  PLOP3.LUT P2, PT, PT, PT, PT, 0x80, 0x8 ;  /* 0x000000000008781c */ /* 0x000fe20003f4f070 */
[----:B------:R-:W-:Y:S02]  /*3b50*/  UIADD3 UR4, UPT, UPT, UR6, 0x1, URZ ;  /* 0x0000000106047890 */ /* 0x000fe4000fffe0ff */
[----:B------:R-:W-:Y:S02]  /*3b60*/  ULEA UR12, UR6, UR22, 0x7 ;  /* 0x00000016060c7291 */ /* 0x000fe4000f8e38ff */
[----:B------:R-:W-:Y:S01]  /*3b70*/  UISETP.NE.AND UP1, UPT, UR4, 0x4, UPT ;  /* 0x000000040400788c */ /* 0x000fe2000bf25270 */
[----:B------:R-:W-:Y:S01]  /*3b80*/  PLOP3.LUT P0, PT, PT, PT, UP0, 0x80, 0x8 ;  /* 0x000000000008781c */ /* 0x000fe20003f0f008 */
[----:B------:R-:W-:Y:S02]  /*3b90*/  UIADD3 UR10, UPT, UPT, UR12, 0x2, URZ ;  /* 0x000000020c0a7890 */ /* 0x000fe4000fffe0ff */
[----:B------:R-:W-:Y:S02]  /*3ba0*/  USEL UR7, URZ, 0x1, UP1 ;  /* 0x00000001ff077887 */ /* 0x000fe40008800000 */
[----:B------:R-:W-:Y:S02]  /*3bb0*/  USEL UR15, UR4, URZ, UP1 ;  /* 0x000000ff040f7287 */ /* 0x000fe40008800000 */
[----:B------:R-:W-:Y:S02]  /*3bc0*/  UIADD3 UR14, UPT, UPT, UR14, 0x1, URZ ;  /* 0x000000010e0e7890 */ /* 0x000fe4000fffe0ff */
[----:B------:R-:W-:Y:S01]  /*3bd0*/  @UP0 ULEA UR4, UR15, UR17, 0x3 ;  /* 0x000000110f040291 */ /* 0x000fe2000f8e18ff */
[----:B------:R-:W-:Y:S01]  /*3be0*/  LOP3.LUT R2, R2, UR7, RZ, 0x3c, !PT ;  /* 0x0000000702027c12 */ /* 0x000fe2000f8e3cff */
[----:B------:R-:W-:Y:S01]  /*3bf0*/  UIADD3 UR7, UPT, UPT, UR5, 0x20, URZ ;  /* 0x0000002005077890 */ /* 0x000fe2000fffe0ff */
[----:B------:R-:W-:Y:S02]  /*3c00*/  UMOV UR13, 0x80004020 ;  /* 0x80004020000d7882 */ /* 0x000fe40000000000 */
[----:B-1----:R-:W-:Y:S01]  /*3c10*/  @P0 SHF.L.U32 R0, R2, 0x1f, RZ ;  /* 0x0000001f02000819 */ /* 0x002fe200000006ff */
[----:B------:R-:W-:Y:S01]  /*3c20*/  UMOV UR5, 0x80004020 ;  /* 0x8000402000057882 */ /* 0x000fe20000000000 */
[----:B------:R-:W-:Y:S01]  /*3c30*/  UMOV UR11, 0x80004020 ;  /* 0x80004020000b7882 */ /* 0x000fe20000000000 */
[----:B------:R-:W-:Y:S01]  /*3c40*/  UMOV UR9, 0x80004020 ;  /* 0x8000402000097882 */ /* 0x000fe20000000000 */
[----:B------:R2:W3:Y:S01]  /*3c50*/  @P0 SYNCS.PHASECHK.TRANS64.TRYWAIT P2, [UR4], R0 ;  /* 0x00000000ff0005a7 */ /* 0x0004e20008041104 */
[----:B------:R-:W-:Y:S02]  /*3c60*/  ULEA UR4, UR6, UR21, 0x8 ;  /* 0x0000001506047291 */ /* 0x000fe4000f8e40ff */
[----:B------:R-:W-:Y:S02]  /*3c70*/  UISETP.NE.AND UP0, UPT, UR14, UR19, UPT ;  /* 0x000000130e00728c */ /* 0x000fe4000bf05270 */
[----:B------:R-:W-:Y:S02]  /*3c80*/  UIADD3 UR8, UPT, UPT, UR4, 0x2, URZ ;  /* 0x0000000204087890 */ /* 0x000fe4000fffe0ff */
[----:B------:R-:W-:Y:S01]  /*3c90*/  UIADD3 UR16, UPT, UPT, UR16, -0x1, URZ ;  /* 0xffffffff10107890 */ /* 0x000fe2000fffe0ff */
[----:B------:R-:W-:Y:S02]  /*3ca0*/  UMOV UR6, UR15 ;  /* 0x0000000f00067c82 */ /* 0x000fe40008000000 */
[----:B------:R2:W-:Y:S01]  /*3cb0*/  UTCHMMA.2CTA gdesc[UR4], gdesc[UR12], tmem[UR18], tmem[UR28], idesc[UR29], UP2 ;  /* 0x00ff1c0c040075ea */ /* 0x0005e20009200012 */
[----:B------:R-:W-:Y:S03]  /*3cc0*/  UPLOP3.LUT UP2, UPT, UPT, UPT, UPT, 0x80, 0x8 ;  /* 0x000000000008789c */ /* 0x000fe60003f4f070 */
[----:B------:R2:W-:Y:S01]  /*3cd0*/  UTCHMMA.2CTA gdesc[UR8], gdesc[UR10], tmem[UR18], tmem[UR26], idesc[UR27], UPT ;  /* 0x00ff1a0a080075ea */ /* 0x0005e2000ba00012 */
[----:B------:R2:W-:Y:S01]  /*3ce0*/  UTCBAR.2CTA.MULTICAST [UR7], URZ, UR20 ;  /* 0x000000ff070073e9 */ /* 0x0005e20008200814 */
[----:B------:R-:W-:Y:S06]  /*3cf0*/  BRA.U UP0, `(.L_x_73) ;  /* 0xfffffffd00787547 */ /* 0x000fec000b83ffff */
.L_x_70:
[----:B--2---:R-:W-:Y:S01]  /*3d00*/  UIADD3 UR4, UPT, UPT, UR23, 0xa0, URZ ;  /* 0x000000a017047890 */ /* 0x004fe2000fffe0ff */
[----:B------:R-:W-:-:S08]  /*3d10*/  UMOV UR14, UR19 ;  /* 0x00000013000e7c82 */ /* 0x000fd00008000000 */
[----:B------:R2:W-:Y:S01]  /*3d20*/  UTCBAR.2CTA.MULTICAST [UR4], URZ, UR30 ;  /* 0x000000ff040073e9 */ /* 0x0005e2000820081e */
[----:B------:R-:W-:Y:S02]  /*3d30*/  NOP ;  /* 0x0000000000007918 */ /* 0x000fe40000000000 */
.L_x_68:
[----:B--2---:R-:W-:Y:S01]  /*3d40*/  UIADD3 UR4, UPT, UPT, UR24, 0x1, URZ ;  /* 0x0000000118047890 */ /* 0x004fe2000fffe0ff */
[----:B------:R-:W-:-:S03]  /*3d50*/  ISETP.NE.AND P0, PT, R8, 0x2, PT ;  /* 0x000000020800780c */ /* 0x000fc60003f05270 */
[----:B------:R-:W-:Y:S01]  /*3d60*/  UISETP.NE.AND UP0, UPT, UR4, 0x4, UPT ;  /* 0x000000040400788c */ /* 0x000fe2000bf05270 */
[----:B-1----:R-:W-:Y:S02]  /*3d70*/  SEL R0, RZ, 0x1, P0 ;  /* 0x00000001ff007807 */ /* 0x002fe40000000000 */
[----:B------:R-:W-:Y:S01]  /*3d80*/  SEL R8, R8, RZ, P0 ;  /* 0x000000ff08087207 */ /* 0x000fe20000000000 */
[----:B------:R-:W-:Y:S01]  /*3d90*/  USEL UR5, URZ, 0x1, UP0 ;  /* 0x00000001ff057887 */ /* 0x000fe20008000000 */
[----:B------:R-:W-:Y:S01]  /*3da0*/  LOP3.LUT R3, R3, R0, RZ, 0x3c, !PT ;  /* 0x0000000003037212 */ /* 0x000fe200078e3cff */
[----:B------:R-:W-:-:S04]  /*3db0*/  USEL UR24, UR4, URZ, UP0 ;  /* 0x000000ff04187287 */ /* 0x000fc80008000000 */
[----:B------:R-:W-:Y:S01]  /*3dc0*/  LOP3.LUT R9, R9, UR5, RZ, 0x3c, !PT ;  /* 0x0000000509097c12 */ /* 0x000fe2000f8e3cff */
[----:B------:R-:W-:Y:S07]  /*3dd0*/  @P1 BRA `(.L_x_74) ;  /* 0xfffffff800b01947 */ /* 0x000fee000383ffff */
[----:B------:R-:W1:Y:S01]  /*3de0*/  S2UR UR8, SR_CgaCtaId ;  /* 0x00000000000879c3 */ /* 0x000e620000008800 */
[----:B------:R-:W-:Y:S01]  /*3df0*/  ELECT P0, URZ, PT ;  /* 0x0000000000ff782f */ /* 0x000fe20003800000 */
[----:B------:R-:W-:Y:S01]  /*3e00*/  HFMA2 R0, -RZ, RZ, 0, 5.9604644775390625e-08 ;  /* 0x00000001ff007431 */ /* 0x000fe200000001ff */
[----:B------:R-:W-:-:S05]  /*3e10*/  UMOV UR4, 0x40 ;  /* 0x0000004000047882 */ /* 0x000fca0000000000 */
[----:B------:R-:W-:Y:S01]  /*3e20*/  UVIRTCOUNT.DEALLOC.SMPOOL 0x80 ;  /* 0x000000800000784c */ /* 0x000fe20000000000 */
[----:B------:R-:W-:Y:S02]  /*3e30*/  UISETP.NE.AND UP1, UPT, UR33, URZ, UPT ;  /* 0x000000ff2100728c */ /* 0x000fe4000bf25270 */
[----:B-1----:R-:W-:-:S09]  /*3e40*/  ULEA UR8, UR8, UR4, 0x18 ;  /* 0x0000000408087291 */ /* 0x002fd2000f8ec0ff */
[----:B------:R1:W-:Y:S01]  /*3e50*/  @P0 STS.U8 [UR8+0x1c], R0 ;  /* 0x00001c00ff000988 */ /* 0x0003e20008000008 */
[----:B------:R-:W-:Y:S05]  /*3e60*/  BRA.U UP1, `(.L_x_75) ;  /* 0x0000000101a07547 */ /* 0x000fea000b800000 */
[----:B------:R-:W-:Y:S01]  /*3e70*/  UIADD3 UR7, UPT, UPT, UR17, 0xc0, URZ ;  /* 0x000000c011077890 */ /* 0x000fe2000fffe0ff */
[----:B------:R-:W-:-:S03]  /*3e80*/  SHF.L.U32 R2, R9, 0x1f, RZ ;  /* 0x0000001f09027819 */ /* 0x000fc600000006ff */
[----:B------:R-:W-:-:S09]  /*3e90*/  ULEA UR4, UR24, UR7, 0x3 ;  /* 0x0000000718047291 */ /* 0x000fd2000f8e18ff */
[----:B------:R-:W2:Y:S02]  /*3ea0*/  SYNCS.PHASECHK.TRANS64.TRYWAIT P0, [UR4], R2 ;  /* 0x00000002ff0075a7 */ /* 0x000ea40008001104 */
[----:B--2---:R-:W-:Y:S05]  /*3eb0*/  @!P0 BRA `(.L_x_76) ;  /* 0x0000004000ec8947 */ /* 0x004fea0003800000 */
.L_x_156:
        /* <DEDUP_REMOVED lines=9> */
.L_x_158:
        /* <DEDUP_REMOVED lines=9> */
.L_x_160:
[----:B------:R-:W-:-:S04]  /*3fe0*/  UIADD3 UR4, UPT, UPT, UR4, 0x1, URZ ;  /* 0x0000000104047890 */ /* 0x000fc8000fffe0ff */
[----:B------:R-:W-:-:S04]  /*3ff0*/  UISETP.NE.AND UP0, UPT, UR4, 0x4, UPT ;  /* 0x000000040400788c */ /* 0x000fc8000bf05270 */
[----:B------:R-:W-:Y:S02]  /*4000*/  USEL UR5, URZ, 0x1, UP0 ;  /* 0x00000001ff057887 */ /* 0x000fe40008000000 */
[----:B------:R-:W-:-:S04]  /*4010*/  USEL UR4, UR4, URZ, UP0 ;  /* 0x000000ff04047287 */ /* 0x000fc80008000000 */
[----:B------:R-:W-:Y:S01]  /*4020*/  ULEA UR4, UR4, UR7, 0x3 ;  /* 0x0000000704047291 */ /* 0x000fe2000f8e18ff */
[----:B------:R-:W-:-:S04]  /*4030*/  LOP3.LUT R2, R2, UR5, RZ, 0x3c, !PT ;  /* 0x0000000502027c12 */ /* 0x000fc8000f8e3cff */
[----:B------:R-:W-:Y:S01]  /*4040*/  SHF.L.U32 R2, R2, 0x1f, RZ ;  /* 0x0000001f02027819 */ /* 0x000fe200000006ff */
[----:B-1----:R-:W-:-:S04]  /*4050*/  IMAD.U32 R0, RZ, RZ, UR4 ;  /* 0x00000004ff007e24 */ /* 0x002fc8000f8e00ff */
[----:B------:R1:W2:Y:S03]  /*4060*/  SYNCS.PHASECHK.TRANS64.TRYWAIT P0, [R0+URZ], R2 ;  /* 0x00000002000075a7 */ /* 0x0002a600080011ff */
[----:B--2---:R-:W-:Y:S05]  /*4070*/  @!P0 NANOSLEEP.SYNCS 0x989680 ;  /* 0x009896800000895d */ /* 0x004fea0003900000 */
[----:B------:R-:W2:Y:S02]  /*4080*/  @!P0 SYNCS.PHASECHK.TRANS64 P0, [R0+URZ], R2 ;  /* 0x00000002000085a7 */ /* 0x000ea400080010ff */
[----:B--2---:R-:W-:Y:S05]  /*4090*/  @P0 BRA `(.L_x_79) ;  /* 0x0000000000200947 */ /* 0x004fea0003800000 */
.L_x_80:
[----:B--2---:R2:W4:Y:S02]  /*40a0*/  SYNCS.PHASECHK.TRANS64.TRYWAIT P0, [R0+URZ], R2 ;  /* 0x00000002000075a7 */ /* 0x00452400080011ff */
[----:B----4-:R-:W-:Y:S05]  /*40b0*/  @!P0 NANOSLEEP.SYNCS 0x989680 ;  /* 0x009896800000895d */ /* 0x010fea0003900000 */
[----:B------:R-:W4:Y:S02]  /*40c0*/  @!P0 SYNCS.PHASECHK.TRANS64 P0, [R0+URZ], R2 ;  /* 0x00000002000085a7 */ /* 0x000f2400080010ff */
[----:B----4-:R-:W-:Y:S05]  /*40d0*/  @!P0 BRA `(.L_x_80) ;  /* 0xfffffffc00f08947 */ /* 0x010fea000383ffff */
[----:B------:R-:W-:Y:S05]  /*40e0*/  BRA `(.L_x_79) ;  /* 0x00000000000c7947 */ /* 0x000fea0003800000 */
.L_x_75:
[----:B------:R-:W-:-:S04]  /*40f0*/  UIADD3 UR4, UPT, UPT, UR17, 0x100, URZ ;  /* 0x0000010011047890 */ /* 0x000fc8000fffe0ff */
[----:B------:R-:W-:-:S09]  /*4100*/  UPRMT UR4, UR34, 0x654, UR4 ;  /* 0x0000065422047896 */ /* 0x000fd20008000004 */
[----:B------:R-:W-:Y:S03]  /*4110*/  SYNCS.ARRIVE.TRANS64.RED.A1T0 RZ, [UR4], RZ ;  /* 0x000000ffffff79a7 */ /* 0x000fe60008100404 */
.L_x_79:
[----:B-12---:R-:W-:Y:S01]  /*4120*/  SHF.L.U32 R2, RZ, 0x1f, RZ ;  /* 0x0000001fff027819 */ /* 0x006fe200000006ff */
[----:B------:R-:W-:Y:S01]  /*4130*/  UIADD3 UR4, UPT, UPT, UR17, 0x100, URZ ;  /* 0x0000010011047890 */ /* 0x000fe2000fffe0ff */
[----:B------:R-:W-:Y:S02]  /*4140*/  PLOP3.LUT P0, PT, PT, PT, UP1, 0x80, 0x8 ;  /* 0x000000000008781c */ /* 0x000fe40003f0f018 */
[----:B------:R-:W1:Y:S02]  /*4150*/  SYNCS.PHASECHK.TRANS64.TRYWAIT P1, [UR17+0x100], R2 ;  /* 0x00010002ff0075a7 */ /* 0x000e640008021111 */
[----:B-1----:R-:W-:Y:S09]  /*4160*/  @!P1 BRA `(.L_x_81) ;  /* 0x0000004000889947 */ /* 0x002ff20003800000 */
.L_x_162:
[----:B------:R-:W-:Y:S01]  /*4170*/  @!UP1 UPRMT UR4, UR34, 0x654, UR4 ;  /* 0x0000065422049896 */ /* 0x000fe20008000004 */
[----:B------:R-:W-:Y:S01]  /*4180*/  UMOV UR5, 0xffff ;  /* 0x0000ffff00057882 */ /* 0x000fe20000000000 */
[----:B------:R-:W-:-:S07]  /*4190*/  UMOV UR6, 0x1 ;  /* 0x0000000100067882 */ /* 0x000fce0000000000 */
[----:B------:R-:W-:Y:S01]  /*41a0*/  @!P0 SYNCS.ARRIVE.TRANS64.RED.A1T0 RZ, [UR4], RZ ;  /* 0x000000ffffff89a7 */ /* 0x000fe20008100404 */
[----:B------:R-:W-:Y:S01]  /*41b0*/  NOP ;  /* 0x0000000000007918 */ /* 0x000fe20000000000 */
[----:B-1----:R-:W1:Y:S01]  /*41c0*/  LDS R0, [UR8+0x14] ;  /* 0x00001408ff007984 */ /* 0x002e620008000800 */
[----:B------:R-:W-:-:S04]  /*41d0*/  ULOP3.LUT UR4, UR32, 0xffff, URZ, 0xc0, !UPT ;  /* 0x0000ffff20047892 */ /* 0x000fc8000f8ec0ff */
[----:B------:R-:W-:-:S04]  /*41e0*/  USHF.R.U32.HI UR4, URZ, 0x5, UR4 ;  /* 0x00000005ff047899 */ /* 0x000fc80008011604 */
[----:B------:R-:W-:Y:S02]  /*41f0*/  USHF.L.U32 UR5, UR5, UR4, URZ ;  /* 0x0000000405057299 */ /* 0x000fe400080006ff */
[----:B------:R-:W-:-:S04]  /*4200*/  USHF.L.U32 UR4, UR6, UR4, URZ ;  /* 0x0000000406047299 */ /* 0x000fc800080006ff */
[----:B-1----:R-:W-:-:S04]  /*4210*/  LOP3.LUT R0, R0, UR5, RZ, 0xc0, !PT ;  /* 0x0000000500007c12 */ /* 0x002fc8000f8ec0ff */
[----:B------:R-:W-:-:S13]  /*4220*/  ISETP.NE.AND P0, PT, R0, UR5, PT ;  /* 0x0000000500007c0c */ /* 0x000fda000bf05270 */
[----:B------:R-:W-:Y:S05]  /*4230*/  @P0 BRA `(.L_x_82) ;  /* 0x0000000000580947 */ /* 0x000fea0003800000 */
[----:B------:R-:W1:Y:S02]  /*4240*/  LDS R0, [UR8+0x18] ;  /* 0x00001808ff007984 */ /* 0x000e640008000800 */
[----:B-1----:R-:W-:-:S04]  /*4250*/  LOP3.LUT R0, R0, UR4, RZ, 0xc0, !PT ;  /* 0x0000000400007c12 */ /* 0x002fc8000f8ec0ff */
[----:B------:R-:W-:-:S13]  /*4260*/  ISETP.NE.AND P0, PT, R0, UR4, PT ;  /* 0x0000000400007c0c */ /* 0x000fda000bf05270 */
[----:B------:R-:W-:Y:S05]  /*4270*/  @P0 BRA `(.L_x_83) ;  /* 0x00000000003c0947 */ /* 0x000fea0003800000 */
[----:B------:R-:W1:Y:S01]  /*4280*/  S2R R2, SR_LANEID ;  /* 0x0000000000027919 */ /* 0x000e620000000000 */
[----:B------:R-:W-:-:S06]  /*4290*/  ULOP3.LUT UR5, URZ, UR5, URZ, 0x33, !UPT ;  /* 0x00000005ff057292 */ /* 0x000fcc000f8e33ff */
[----:B------:R-:W-:-:S04]  /*42a0*/  IMAD.U32 R0, RZ, RZ, UR5 ;  /* 0x00000005ff007e24 */ /* 0x000fc8000f8e00ff */
[----:B------:R2:W4:Y:S02]  /*42b0*/  REDUX UR7, R0 ;  /* 0x00000000000773c4 */ /* 0x0005240000000000 */
[----:B------:R1:W-:Y:S01]  /*42c0*/  UTCATOMSWS.AND URZ, UR5 ;  /* 0x0000000500ff79e3 */ /* 0x0003e20008000000 */
[----:B--2---:R-:W-:Y:S01]  /*42d0*/  LOP3.LUT R0, RZ, UR4, RZ, 0x33, !PT ;  /* 0x00000004ff007c12 */ /* 0x004fe2000f8e33ff */
[----:B------:R-:W-:Y:S02]  /*42e0*/  VOTEU.ANY UR4, UPT, PT ;  /* 0x0000000000047886 */ /* 0x000fe400038e0100 */
[----:B------:R-:W-:Y:S02]  /*42f0*/  UFLO.U32 UR4, UR4 ;  /* 0x00000004000472bd */ /* 0x000fe400080e0000 */
[----:B------:R-:W2:Y:S04]  /*4300*/  REDUX UR6, R0 ;  /* 0x00000000000673c4 */ /* 0x000ea80000000000 */
[----:B-1----:R-:W-:-:S02]  /*4310*/  ISETP.EQ.U32.AND P0, PT, R2, UR4, PT ;  /* 0x0000000402007c0c */ /* 0x002fc4000bf02070 */
[----:B----4-:R-:W-:-:S11]  /*4320*/  MOV R2, UR7 ;  /* 0x0000000700027c02 */ /* 0x010fd60008000f00 */
[----:B------:R1:W-:Y:S01]  /*4330*/  @P0 ATOMS.AND RZ, [UR8+0x14], R2 ;  /* 0x00001402ffff098c */ /* 0x0003e2000a800008 */
[----:B--2---:R-:W-:-:S05]  /*4340*/  IMAD.U32 R0, RZ, RZ, UR6 ;  /* 0x00000006ff007e24 */ /* 0x004fca000f8e00ff */
[----:B------:R1:W-:Y:S01]  /*4350*/  @P0 ATOMS.AND RZ, [UR8+0x18], R0 ;  /* 0x00001800ffff098c */ /* 0x0003e2000a800008 */
[----:B------:R-:W-:Y:S05]  /*4360*/  BRA `(.L_x_84) ;  /* 0x0000000000147947 */ /* 0x000fea0003800000 */
.L_x_83:
[----:B------:R-:W-:Y:S02]  /*4370*/  MOV R2, 0x4390 ;  /* 0x0000439000027802 */ /* 0x000fe40000000f00 */
[----:B---3-5:R-:W-:Y:S05]  /*4380*/  CALL.REL.NOINC `($__internal_0_$__cuda_sm10x_tcgen05_guardrail_trap_col_being_dealloced_not_returned_by_alloc) ;  /* 0x0000004000f47944 */ /* 0x028fea0003c00000 */
[----:B------:R-:W-:Y:S05]  /*4390*/  BRA `(.L_x_84) ;  /* 0x0000000000087947 */ /* 0x000fea0003800000 */
.L_x_82:
[----:B------:R-:W-:Y:S02]  /*43a0*/  MOV R2, 0x43c0 ;  /* 0x000043c000027802 */ /* 0x000fe40000000f00 */
[----:B---3-5:R-:W-:Y:S05]  /*43b0*/  CALL.REL.NOINC `($__internal_2_$__cuda_sm10x_tcgen05_guardrail_trap_unallocated_columns_being_dealloced) ;  /* 0x0000004400007944 */ /* 0x028fea0003c00000 */
.L_x_84:
[----:B------:R-:W-:Y:S01]  /*43c0*/  NOP ;  /* 0x0000000000007918 */ /* 0x000fe20000000000 */
[----:B------:R-:W-:Y:S05]  /*43d0*/  EXIT ;  /* 0x000000000000794d */ /* 0x000fea0003800000 */
.L_x_55:
[----:B------:R-:W-:-:S09]  /*43e0*/  UISETP.NE.OR UP0, UPT, UR13, 0x3, !UP3 ;  /* 0x000000030d00788c */ /* 0x000fd2000df05670 */
[----:B------:R-:W-:Y:S05]  /*43f0*/  BRA.U UP0, `(.L_x_85) ;  /* 0x0000001100387547 */ /* 0x000fea000b800000 */
[----:B------:R-:W1:Y:S01]  /*4400*/  S2UR UR6, SR_CgaCtaId ;  /* 0x00000000000679c3 */ /* 0x000e620000008800 */
[----:B------:R-:W2:Y:S01]  /*4410*/  LDCU UR37, c[0x0][0x370] ;  /* 0x00006e00ff2577ac */ /* 0x000ea20008000800 */
[----:B------:R-:W-:Y:S02]  /*4420*/  HFMA2 R13, -RZ, RZ, 0, 0 ;  /* 0x00000000ff0d7431 */ /* 0x000fe400000001ff */
[----:B------:R-:W-:Y:S01]  /*4430*/  IMAD.MOV.U32 R15, RZ, RZ, 0x1 ;  /* 0x00000001ff0f7424 */ /* 0x000fe200078e00ff */
[----:B------:R-:W-:Y:S01]  /*4440*/  MOV R7, 0x1000 ;  /* 0x0000100000077802 */ /* 0x000fe20000000f00 */
[----:B------:R-:W2:Y:S01]  /*4450*/  LDCU.128 UR32, c[0x0][0xb10] ;  /* 0x00016200ff2077ac */ /* 0x000ea20008000c00 */
[----:B------:R-:W-:Y:S01]  /*4460*/  IMAD.MOV.U32 R14, RZ, RZ, RZ ;  /* 0x000000ffff0e7224 */ /* 0x000fe200078e00ff */
[----:B------:R-:W3:Y:S01]  /*4470*/  LDC.64 R16, c[0x0][0x348] ;  /* 0x0000d200ff107b82 */ /* 0x000ee20000000a00 */
[----:B------:R-:W4:Y:S01]  /*4480*/  LDCU UR31, c[0x0][0x374] ;  /* 0x00006e80ff1f77ac */ /* 0x000f220008000800 */
[----:B------:R-:W4:Y:S06]  /*4490*/  LDCU UR15, c[0x0][0xb0c] ;  /* 0x00016180ff0f77ac */ /* 0x000f2c0008000800 */
[----:B------:R-:W3:Y:S01]  /*44a0*/  LDC.64 R2, c[0x0][0x888] ;  /* 0x00022200ff027b82 */ /* 0x000ee20000000a00 */
[----:B------:R-:W4:Y:S01]  /*44b0*/  LDCU UR40, c[0x0][0xb20] ;  /* 0x00016400ff2877ac */ /* 0x000f220008000800 */
[----:B------:R-:W4:Y:S06]  /*44c0*/  LDCU UR4, c[0x0][0xb30] ;  /* 0x00016600ff0477ac */ /* 0x000f2c0008000800 */
[----:B------:R-:W3:Y:S01]  /*44d0*/  LDC.64 R4, c[0x0][0x890] ;  /* 0x00022400ff047b82 */ /* 0x000ee20000000a00 */
[----:B------:R-:W-:Y:S01]  /*44e0*/  UMOV UR29, 0x400 ;  /* 0x00000400001d7882 */ /* 0x000fe20000000000 */
[----:B------:R-:W-:-:S02]  /*44f0*/  UPLOP3.LUT UP3, UPT, UPT, UPT, UPT, 0x40, 0x4 ;  /* 0x000000000004789c */ /* 0x000fc40003f6e870 */
[----:B-1----:R-:W-:Y:S02]  /*4500*/  ULEA UR29, UR6, UR29, 0x18 ;  /* 0x0000001d061d7291 */ /* 0x002fe4000f8ec0ff */
[----:B--2---:R-:W-:Y:S02]  /*4510*/  UIMAD.WIDE.U32 UR6, UR37, UR32, URZ ;  /* 0x00000020250672a5 */ /* 0x004fe4000f8e00ff */
[----:B----4-:R-:W-:Y:S02]  /*4520*/  UIMAD.WIDE.U32 UR8, UR31, UR35, URZ ;  /* 0x000000231f0872a5 */ /* 0x010fe4000f8e00ff */
[----:B------:R-:W-:Y:S02]  /*4530*/  UISETP.GE.AND UP0, UPT, UR42, 0x1, UPT ;  /* 0x000000012a00788c */ /* 0x000fe4000bf06270 */
[----:B------:R-:W-:Y:S01]  /*4540*/  UISETP.NE.AND UP4, UPT, UR42, 0x1, UPT ;  /* 0x000000012a00788c */ /* 0x000fe2000bf85270 */
[----:B------:R-:W-:Y:S02]  /*4550*/  UMOV UR6, UR7 ;  /* 0x0000000700067c82 */ /* 0x000fe40008000000 */
[----:B------:R-:W-:Y:S01]  /*4560*/  UMOV UR38, UR9 ;  /* 0x0000000900267c82 */ /* 0x000fe20008000000 */
[----:B------:R-:W1:Y:S01]  /*4570*/  LDCU.64 UR22, c[0x0][0xb28] ;  /* 0x00016500ff1677ac */ /* 0x000e620008000a00 */
[----:B------:R-:W-:-:S02]  /*4580*/  UISETP.NE.AND UP6, UPT, UR15, 0x1, UPT ;  /* 0x000000010f00788c */ /* 0x000fc4000bfc5270 */
[----:B------:R-:W-:Y:S02]  /*4590*/  UISETP.NE.AND UP5, UPT, UR34, 0x1, UPT ;  /* 0x000000012200788c */ /* 0x000fe4000bfa5270 */
[----:B------:R-:W-:Y:S02]  /*45a0*/  USHF.R.U32.HI UR39, URZ, UR33, UR6 ;  /* 0x00000021ff277299 */ /* 0x000fe40008011606 */
[----:B------:R-:W-:Y:S02]  /*45b0*/  USHF.R.U32.HI UR38, URZ, UR40, UR38 ;  /* 0x00000028ff267299 */ /* 0x000fe40008011626 */
[----:B------:R-:W-:Y:S01]  /*45c0*/  UISETP.NE.AND UP2, UPT, UR4, 0x1, UPT ;  /* 0x000000010400788c */ /* 0x000fe2000bf45270 */
[----:B------:R-:W-:-:S10]  /*45d0*/  UMOV UR12, URZ ;  /* 0x000000ff000c7c82 */ /* 0x000fd40008000000 */
.L_x_94:
[C---:B------:R-:W-:Y:S02]  /*45e0*/  LEA R12, R14.reuse, UR29, 0x3 ;  /* 0x0000001d0e0c7c11 */ /* 0x040fe4000f8e18ff */
[----:B------:R-:W-:Y:S02]  /*45f0*/  SHF.L.U32 R0, R13, 0x1f, RZ ;  /* 0x0000001f0d007819 */ /* 0x000fe400000006ff */
[----:B------:R-:W-:Y:S02]  /*4600*/  LEA R8, R14, UR29, 0x4 ;  /* 0x0000001d0e087c11 */ /* 0x000fe4000f8e20ff */
[----:B------:R-:W2:Y:S02]  /*4610*/  SYNCS.PHASECHK.TRANS64.TRYWAIT P0, [R12+URZ+0x80], R0 ;  /* 0x000080000c0075a7 */ /* 0x000ea400080011ff */
[----:B--2-4-:R-:W-:Y:S05]  /*4620*/  @!P0 BRA `(.L_x_86) ;  /* 0x0000003c00708947 */ /* 0x014fea0003800000 */
.L_x_163:
[----:B------:R-:W4:Y:S01]  /*4630*/  LDS.128 R8, [R8+0x110] ;  /* 0x0001100008087984 */ /* 0x000f220000000c00 */
[----:B------:R-:W-:Y:S01]  /*4640*/  UISETP.GE.AND UP0, UPT, UR42, 0x1, UPT ;  /* 0x000000012a00788c */ /* 0x000fe2000bf06270 */
[----:B------:R-:W-:Y:S01]  /*4650*/  @!PT LDS RZ, [RZ] ;  /* 0x00000000fffff984 */ /* 0x000fe20000000800 */
[----:B------:R-:W-:Y:S01]  /*4660*/  @!PT LDS RZ, [RZ] ;  /* 0x00000000fffff984 */ /* 0x000fe20000000800 */
[----:B------:R-:W-:Y:S01]  /*4670*/  @!PT LDS RZ, [RZ] ;  /* 0x00000000fffff984 */ /* 0x000fe20000000800 */
[----:B------:R-:W-:Y:S01]  /*4680*/  @!PT LDS RZ, [RZ] ;  /* 0x00000000fffff984 */ /* 0x000fe20000000800 */
[----:B------:R1:W-:Y:S06]  /*4690*/  MEMBAR.ALL.CTA ;  /* 0x0000000000007992 */ /* 0x0003ec0000008000 */
[----:B-1----:R-:W1:Y:S01]  /*46a0*/  FENCE.VIEW.ASYNC.S ;  /* 0x00000000000073c6 */ /* 0x002e620000000000 */
[----:B----4-:R-:W-:Y:S11]  /*46b0*/  LOP3.LUT P0, RZ, R10, 0x1, RZ, 0xc0, !PT ;  /* 0x000000010aff7812 */ /* 0x010ff6000780c0ff */
[----:B------:R-:W-:Y:S02]  /*46c0*/  @!UPT UIADD3 URZ, UPT, UPT, URZ, URZ, URZ ;  /* 0x000000fffffff290 */ /* 0x000fe4000fffe0ff */
[----:B-1----:R-:W-:Y:S01]  /*46d0*/  VOTEU.ANY UP1, P0 ;  /* 0x0000000000ff7886 */ /* 0x002fe20000020100 */
[----:B------:R-:W-:Y:S11]  /*46e0*/  PLOP3.LUT P0, PT, PT, PT, UP1, 0x80, 0x8 ;  /* 0x000000000008781c */ /* 0x000ff60003f0f018 */
[----:B------:R-:W-:Y:S02]  /*46f0*/  @!UPT UIADD3 URZ, UPT, UPT, URZ, URZ, URZ ;  /* 0x000000fffffff290 */ /* 0x000fe4000fffe0ff */
[----:B--2---:R-:W-:Y:S02]  /*4700*/  @P0 SHF.R.U32.HI R0, RZ, 0x10, R9 ;  /* 0x00000010ff000819 */ /* 0x004fe40000011609 */
[----:B------:R-:W-:Y:S02]  /*4710*/  @P0 MOV R6, R8 ;  /* 0x0000000800060202 */ /* 0x000fe40000000f00 */
[----:B------:R-:W-:Y:S01]  /*4720*/  @P0 R2UR UR4, R0 ;  /* 0x00000000000402ca */ /* 0x000fe200000e0000 */
[----:B------:R-:W-:Y:S01]  /*4730*/  VIADD R0, R12, 0x90 ;  /* 0x000000900c007836 */ /* 0x000fe20000000000 */
[----:B------:R-:W-:Y:S02]  /*4740*/  @P0 LOP3.LUT R8, R9, 0xffff, RZ, 0xc0, !PT ;  /* 0x0000ffff09080812 */ /* 0x000fe400078ec0ff */
[----:B------:R-:W-:Y:S02]  /*4750*/  @P0 R2UR UR6, R6 ;  /* 0x00000000060602ca */ /* 0x000fe400000e0000 */
[----:B------:R-:W-:Y:S02]  /*4760*/  PRMT R0, RZ, 0x654, R0 ;  /* 0x00000654ff007816 */ /* 0x000fe40000000000 */
[----:B------:R-:W-:Y:S02]  /*4770*/  @P0 R2UR UR5, R8 ;  /* 0x00000000080502ca */ /* 0x000fe400000e0000 */
[----:B------:R1:W-:Y:S03]  /*4780*/  SYNCS.ARRIVE.TRANS64.RED.A1T0 RZ, [R0+URZ], RZ ;  /* 0x000000ff00ff79a7 */ /* 0x0003e600081004ff */
[----:B------:R-:W-:Y:S04]  /*4790*/  @UP1 UMOV UR30, UR4 ;  /* 0x00000004001e1c82 */ /* 0x000fe80008000000 */
[----:B------:R-:W-:Y:S04]  /*47a0*/  @UP1 UMOV UR14, UR6 ;  /* 0x00000006000e1c82 */ /* 0x000fe80008000000 */
[----:B------:R-:W-:Y:S01]  /*47b0*/  @UP1 UMOV UR13, UR5 ;  /* 0x00000005000d1c82 */ /* 0x000fe20008000000 */
[----:B------:R-:W-:Y:S05]  /*47c0*/  BRA.U !UP0, `(.L_x_87) ;  /* 0x0000000108a47547 */ /* 0x000fea000b800000 */
[----:B------:R-:W-:Y:S02]  /*47d0*/  UIMAD.WIDE.U32 UR8, UR13, UR35, URZ ;  /* 0x000000230d0872a5 */ /* 0x000fe4000f8e00ff */
[----:B------:R-:W-:Y:S02]  /*47e0*/  UIMAD.WIDE.U32 UR10, UR14, UR32, URZ ;  /* 0x000000200e0a72a5 */ /* 0x000fe4000f8e00ff */
[----:B------:R-:W-:Y:S02]  /*47f0*/  USEL UR4, UR31, UR38, !UP5 ;  /* 0x000000261f047287 */ /* 0x000fe4000e800000 */
[----:B------:R-:W-:Y:S02]  /*4800*/  USEL UR7, UR37, UR39, !UP6 ;  /* 0x0000002725077287 */ /* 0x000fe4000f000000 */
[----:B------:R-:W-:Y:S02]  /*4810*/  UIMAD.WIDE.U32 UR16, UR4, UR22, URZ ;  /* 0x00000016041072a5 */ /* 0x000fe4000f8e00ff */
[----:B------:R-:W-:Y:S01]  /*4820*/  UIMAD.WIDE.U32 UR18, UR7, UR22, URZ ;  /* 0x00000016071272a5 */ /* 0x000fe2000f8e00ff */
[----:B------:R-:W-:Y:S02]  /*4830*/  UMOV UR5, UR9 ;  /* 0x0000000900057c82 */ /* 0x000fe40008000000 */
[----:B------:R-:W-:Y:S03]  /*4840*/  USHF.R.U32.HI UR6, URZ, UR40, UR5 ;  /* 0x00000028ff067299 */ /* 0x000fe60008011605 */
[----:B------:R-:W-:Y:S01]  /*4850*/  UMOV UR5, UR11 ;  /* 0x0000000b00057c82 */ /* 0x000fe20008000000 */
[----:B------:R-:W-:Y:S02]  /*4860*/  USEL UR6, UR13, UR6, !UP5 ;  /* 0x000000060d067287 */ /* 0x000fe4000e800000 */
[----:B------:R-:W-:Y:S02]  /*4870*/  USHF.R.U32.HI UR8, URZ, UR33, UR5 ;  /* 0x00000021ff087299 */ /* 0x000fe40008011605 */
[----:B------:R-:W-:Y:S01]  /*4880*/  UIMAD.WIDE.U32 UR10, UR6, UR22, URZ ;  /* 0x00000016060a72a5 */ /* 0x000fe2000f8e00ff */
[----:B------:R-:W-:Y:S02]  /*4890*/  UMOV UR5, UR17 ;  /* 0x0000001100057c82 */ /* 0x000fe40008000000 */
[----:B------:R-:W-:Y:S03]  /*48a0*/  @UP4 USHF.R.U32.HI UR4, URZ, UR23, UR5 ;  /* 0x00000017ff044299 */ /* 0x000fe60008011605 */
[----:B------:R-:W-:Y:S01]  /*48b0*/  UMOV UR5, UR19 ;  /* 0x0000001300057c82 */ /* 0x000fe20008000000 */
[----:B------:R-:W-:Y:S02]  /*48c0*/  UIMAD UR4, UR42, UR4, URZ ;  /* 0x000000042a0472a4 */ /* 0x000fe4000f8e02ff */
[----:B------:R-:W-:Y:S02]  /*48d0*/  @UP4 USHF.R.U32.HI UR7, URZ, UR23, UR5 ;  /* 0x00000017ff074299 */ /* 0x000fe40008011605 */
[----:B------:R-:W-:Y:S02]  /*48e0*/  USEL UR5, UR14, UR8, !UP6 ;  /* 0x000000080e057287 */ /* 0x000fe4000f000000 */
[----:B------:R-:W-:Y:S02]  /*48f0*/  UIMAD UR8, UR42, UR7, URZ ;  /* 0x000000072a0872a4 */ /* 0x000fe4000f8e02ff */
[----:B------:R-:W-:Y:S03]  /*4900*/  UISETP.GE.AND UP0, UPT, UR6, UR4, UPT ;  /* 0x000000040600728c */ /* 0x000fe6000bf06270 */
[----:B------:R-:W-:Y:S01]  /*4910*/  UMOV UR4, UR11 ;  /* 0x0000000b00047c82 */ /* 0x000fe20008000000 */
[----:B------:R-:W-:Y:S02]  /*4920*/  UISETP.GE.OR UP0, UPT, UR5, UR8, UP0 ;  /* 0x000000080500728c */ /* 0x000fe40008706670 */
[----:B------:R-:W-:Y:S02]  /*4930*/  USHF.R.U32.HI UR4, URZ, UR23, UR4 ;  /* 0x00000017ff047299 */ /* 0x000fe40008011604 */
[----:B------:R-:W-:Y:S02]  /*4940*/  UIMAD.WIDE.U32 UR8, UR5, UR22, URZ ;  /* 0x00000016050872a5 */ /* 0x000fe4000f8e00ff */
[----:B------:R-:W-:Y:S04]  /*4950*/  USEL UR10, UR6, UR4, !UP4 ;  /* 0x00000004060a7287 */ /* 0x000fe8000e000000 */
[----:B------:R-:W-:Y:S01]  /*4960*/  UIADD3 UR11, UPT, UPT, -UR10, URZ, URZ ;  /* 0x000000ff0a0b7290 */ /* 0x000fe2000fffe1ff */
[----:B------:R-:W-:Y:S02]  /*4970*/  @!UP0 UMOV UR4, UR9 ;  /* 0x0000000900048c82 */ /* 0x000fe40008000000 */
[----:B------:R-:W-:Y:S02]  /*4980*/  @!UP0 USHF.R.U32.HI UR4, URZ, UR23, UR4 ;  /* 0x00000017ff048299 */ /* 0x000fe40008011604 */
[----:B------:R-:W-:Y:S02]  /*4990*/  UIMAD UR8, UR42, UR11, UR6 ;  /* 0x0000000b2a0872a4 */ /* 0x000fe4000f8e0206 */
[----:B------:R-:W-:Y:S04]  /*49a0*/  @!UP0 USEL UR4, UR5, UR4, !UP4 ;  /* 0x0000000405048287 */ /* 0x000fe8000e000000 */
[----:B------:R-:W-:Y:S02]  /*49b0*/  @!UP0 UIMAD UR7, UR7, UR8, UR4 ;  /* 0x00000008070782a4 */ /* 0x000fe4000f8e0204 */
[----:B------:R-:W-:Y:S02]  /*49c0*/  @!UP0 UIADD3 UR9, UPT, UPT, UR10, -UR4, URZ ;  /* 0x800000040a098290 */ /* 0x000fe4000fffe0ff */
[----:B------:R-:W-:Y:S02]  /*49d0*/  UIADD3 UR8, UPT, UPT, -UR6, URZ, URZ ;  /* 0x000000ff06087290 */ /* 0x000fe4000fffe1ff */
[----:B------:R-:W-:Y:S02]  /*49e0*/  UIADD3 UR4, UPT, UPT, -UR5, URZ, URZ ;  /* 0x000000ff05047290 */ /* 0x000fe4000fffe1ff */
[----:B------:R-:W-:Y:S03]  /*49f0*/  @!UP0 UIMAD UR6, UR9, UR42, UR5 ;  /* 0x0000002a090682a4 */ /* 0x000fe6000f8e0205 */
[----:B------:R-:W-:Y:S01]  /*4a00*/  @!UP0 UMOV UR5, UR7 ;  /* 0x0000000700058c82 */ /* 0x000fe20008000000 */
[----:B------:R-:W-:Y:S02]  /*4a10*/  UIMAD UR7, UR15, UR4, UR14 ;  /* 0x000000040f0772a4 */ /* 0x000fe4000f8e020e */
[----:B------:R-:W-:Y:S02]  /*4a20*/  UIMAD UR4, UR34, UR8, UR13 ;  /* 0x00000008220472a4 */ /* 0x000fe4000f8e020d */
[----:B------:R-:W-:Y:S02]  /*4a30*/  UIMAD UR14, UR5, UR15, UR7 ;  /* 0x0000000f050e72a4 */ /* 0x000fe4000f8e0207 */
[----:B------:R-:W-:Y:S11]  /*4a40*/  UIMAD UR13, UR6, UR34, UR4 ;  /* 0x00000022060d72a4 */ /* 0x000ff6000f8e0204 */
[----:B------:R-:W-:Y:S01]  /*4a50*/  @!UPT UIADD3 URZ, UPT, UPT, URZ, URZ, URZ ;  /* 0x000000fffffff290 */ /* 0x000fe2000fffe0ff */
.L_x_87:
[----:B------:R-:W2:Y:S01]  /*4a60*/  @!UP2 LDCU.128 UR8, c[0x0][0xb10] ;  /* 0x00016200ff08a7ac */ /* 0x000ea20008000c00 */
[C---:B---3--:R-:W-:Y:S02]  /*4a70*/  ISETP.NE.U32.AND P1, PT, R4.reuse, RZ, PT ;  /* 0x000000ff0400720c */ /* 0x048fe40003f25070 */
[----:B------:R-:W-:Y:S02]  /*4a80*/  ISETP.NE.U32.AND P0, PT, R4, RZ, PT ;  /* 0x000000ff0400720c */ /* 0x000fe40003f05070 */
[C---:B------:R-:W-:Y:S02]  /*4a90*/  ISETP.NE.AND.EX P1, PT, R5.reuse, RZ, PT, P1 ;  /* 0x000000ff0500720c */ /* 0x040fe40003f25310 */
[----:B------:R-:W-:Y:S01]  /*4aa0*/  ISETP.NE.AND.EX P0, PT, R5, RZ, PT, P0 ;  /* 0x000000ff0500720c */ /* 0x000fe20003f05300 */
[----:B------:R-:W3:Y:S01]  /*4ab0*/  @!UP2 LDCU UR5, c[0x0][0xb0c] ;  /* 0x00016180ff05a7ac */ /* 0x000ee20008000800 */
[----:B------:R-:W-:Y:S02]  /*4ac0*/  USHF.L.U32 UR26, UR25, 0x6, URZ ;  /* 0x00000006191a7899 */ /* 0x000fe400080006ff */
[----:B------:R-:W-:Y:S02]  /*4ad0*/  USHF.L.U32 UR27, UR20, 0x6, URZ ;  /* 0x00000006141b7899 */ /* 0x000fe400080006ff */
[----:B--2---:R-:W-:Y:S07]  /*4ae0*/  UIMAD.WIDE.U32 UR6, UR14, UR8, URZ ;  /* 0x000000080e0672a5 */ /* 0x004fee000f8e00ff */
[----:B------:R-:W-:Y:S01]  /*4af0*/  @!UP2 UMOV UR4, UR7 ;  /* 0x000000070004ac82 */ /* 0x000fe20008000000 */
[----:B---3--:R-:W-:Y:S02]  /*4b00*/  @!UP2 UISETP.NE.AND UP0, UPT, UR5, 0x1, UPT ;  /* 0x000000010500a88c */ /* 0x008fe4000bf05270 */
[----:B------:R-:W-:Y:S02]  /*4b10*/  @!UP2 USHF.R.U32.HI UR4, URZ, UR9, UR4 ;  /* 0x00000009ff04a299 */ /* 0x000fe40008011604 */
[----:B------:R-:W-:Y:S02]  /*4b20*/  UIMAD.WIDE.U32 UR6, UR13, UR11, URZ ;  /* 0x0000000b0d0672a5 */ /* 0x000fe4000f8e00ff */
[----:B------:R-:W-:Y:S02]  /*4b30*/  @!UP2 USEL UR8, UR14, UR4, !UP0 ;  /* 0x000000040e08a287 */ /* 0x000fe4000c000000 */
[----:B------:R-:W-:Y:S03]  /*4b40*/  @!UP2 UISETP.NE.AND UP0, UPT, UR10, 0x1, UPT ;  /* 0x000000010a00a88c */ /* 0x000fe6000bf05270 */
[----:B------:R-:W-:Y:S02]  /*4b50*/  @!UP2 UMOV UR6, UR7 ;  /* 0x000000070006ac82 */ /* 0x000fe40008000000 */
[----:B------:R-:W2:Y:S02]  /*4b60*/  @!UP2 LDCU UR4, c[0x0][0xb20] ;  /* 0x00016400ff04a7ac */ /* 0x000ea40008000800 */
[----:B--2---:R-:W-:Y:S04]  /*4b70*/  @!UP2 USHF.R.U32.HI UR6, URZ, UR4, UR6 ;  /* 0x00000004ff06a299 */ /* 0x004fe80008011606 */
[----:B------:R-:W-:Y:S04]  /*4b80*/  @!UP2 USEL UR6, UR13, UR6, !UP0 ;  /* 0x000000060d06a287 */ /* 0x000fe8000c000000 */
[----:B------:R-:W-:Y:S02]  /*4b90*/  @!UP2 UIADD3 UR4, UPT, UPT, -UR8, UR6, URZ ;  /* 0x000000060804a290 */ /* 0x000fe4000fffe1ff */
[----:B------:R-:W-:Y:S02]  /*4ba0*/  @!UP2 UIADD3 UR6, UPT, UPT, UR8, -UR6, URZ ;  /* 0x800000060806a290 */ /* 0x000fe4000fffe0ff */
[----:B------:R-:W-:Y:S02]  /*4bb0*/  @!UP2 UIMAD UR14, UR4, UR5, UR14 ;  /* 0x00000005040ea2a4 */ /* 0x000fe4000f8e020e */
[----:B------:R-:W-:Y:S01]  /*4bc0*/  @!UP2 UIMAD UR13, UR6, UR10, UR13 ;  /* 0x0000000a060da2a4 */ /* 0x000fe2000f8e020d */
[----:B------:R-:W-:Y:S11]  /*4bd0*/  BRA.U UP3, `(.L_x_88) ;  /* 0x0000000103107547 */ /* 0x000ff6000b800000 */
[----:B------:R-:W-:Y:S04]  /*4be0*/  MOV R6, UR43 ;  /* 0x0000002b00067c02 */ /* 0x000fe80008000f00 */
[----:B------:R-:W-:Y:S04]  /*4bf0*/  SHF.L.U32 R6, R6, 0x1f, RZ ;  /* 0x0000001f06067819 */ /* 0x000fe800000006ff */
[----:B------:R-:W2:Y:S02]  /*4c00*/  SYNCS.PHASECHK.TRANS64.TRYWAIT P2, [UR29+0x78], R6 ;  /* 0x00007806ff0075a7 */ /* 0x000ea4000804111d */
[----:B--2---:R-:W-:Y:S05]  /*4c10*/  @!P2 BRA `(.L_x_89) ;  /* 0x000000380008a947 */ /* 0x004fea0003800000 */
.L_x_88:
[----:B------:R-:W-:Y:S05]  /*4c20*/  @!P1 BRA `(.L_x_90) ;  /* 0x0000000000309947 */ /* 0x000fea0003800000 */
[----:B------:R-:W-:Y:S01]  /*4c30*/  ISETP.NE.U32.AND P1, PT, R2, RZ, PT ;  /* 0x000000ff0200720c */ /* 0x000fe20003f25070 */
[----:B------:R-:W2:Y:S01]  /*4c40*/  LDCU.64 UR4, c[0x0][0x358] ;  /* 0x00006b00ff0477ac */ /* 0x000ea20008000a00 */
[----:B------:R-:W-:Y:S02]  /*4c50*/  IMAD.MOV.U32 R46, RZ, RZ, 0x1 ;  /* 0x00000001ff2e7424 */ /* 0x000fe400078e00ff */
[----:B------:R-:W-:Y:S11]  /*4c60*/  ISETP.NE.AND.EX P1, PT, R3, RZ, PT, P1 ;  /* 0x000000ff0300720c */ /* 0x000ff60003f25310 */
[----:B------:R-:W-:Y:S02]  /*4c70*/  @!UPT UIADD3 URZ, UPT, UPT, URZ, URZ, URZ ;  /* 0x000000fffffff290 */ /* 0x000fe4000fffe0ff */
[----:B------:R-:W3:Y:S01]  /*4c80*/  @P1 LDC.64 R8, c[0x0][0x888] ;  /* 0x00022200ff081b82 */ /* 0x000ee20000000a00 */
[----:B-1----:R-:W-:Y:S04]  /*4c90*/  @P1 IMAD R0, R4, UR36, RZ ;  /* 0x0000002404001c24 */ /* 0x002fe8000f8e02ff */
[----:B---3--:R-:W-:Y:S04]  /*4ca0*/  @P1 IMAD.WIDE R8, R0, 0x4, R8 ;  /* 0x0000000400081825 */ /* 0x008fe800078e0208 */
[----:B------:R-:W-:Y:S01]  /*4cb0*/  HFMA2 R0, -RZ, RZ, 0, 5.9604644775390625e-08 ;  /* 0x00000001ff007431 */ /* 0x000fe200000001ff */
[----:B--2--5:R2:W5:Y:S04]  /*4cc0*/  @P1 LDG.E R26, desc[UR4][R8.64] ;  /* 0x00000004081a1981 */ /* 0x024568000c1e1900 */
[----:B------:R-:W-:Y:S01]  /*4cd0*/  @!P1 PRMT R46, R0, 0x7610, R46 ;  /* 0x00007610002e9816 */ /* 0x000fe2000000002e */
[----:B--2---:R-:W3:Y:S06]  /*4ce0*/  @!P1 LDC R26, c[0x0][0x880] ;  /* 0x00022000ff1a9b82 */ /* 0x004eec0000000800 */
.L_x_90:
[----:B---3-5:R-:W-:Y:S01]  /*4cf0*/  @!P0 FSETP.EQ.AND P1, PT, R26, RZ, PT ;  /* 0x000000ff1a00820b */ /* 0x028fe20003f22000 */
[----:B------:R-:W-:Y:S01]  /*4d00*/  @!UPT UIADD3 URZ, UPT, UPT, URZ, URZ, URZ ;  /* 0x000000fffffff290 */ /* 0x000fe2000fffe0ff */
[----:B------:R-:W-:Y:S11]  /*4d10*/  @!P0 BRA `(.L_x_91) ;  /* 0x0000000000188947 */ /* 0x000ff60003800000 */
[----:B------:R-:W-:Y:S02]  /*4d20*/  LOP3.LUT P0, RZ, R46, 0xff, RZ, 0xc0, !PT ;  /* 0x000000ff2eff7812 */ /* 0x000fe4000780c0ff */
[----:B------:R-:W-:Y:S04]  /*4d30*/  ISETP.NE.U32.AND P1, PT, R2, RZ, PT ;  /* 0x000000ff0200720c */ /* 0x000fe80003f25070 */
[----:B------:R-:W-:Y:S04]  /*4d40*/  ISETP.NE.AND.EX P1, PT, R3, RZ, PT, P1 ;  /* 0x000000ff0300720c */ /* 0x000fe80003f25310 */
[----:B------:R-:W-:Y:S03]  /*4d50*/  PLOP3.LUT P1, PT, P1, PT, PT, 0x8, 0x80 ;  /* 0x000000000080781c */ /* 0x000fe60000f2e170 */
[----:B------:R-:W-:Y:S11]  /*4d60*/  @P0 FSETP.EQ.AND P1, PT, R26, RZ, PT ;  /* 0x000000ff1a00020b */ /* 0x000ff60003f22000 */
[----:B------:R-:W-:Y:S02]  /*4d70*/  @!UPT UIADD3 URZ, UPT, UPT, URZ, URZ, URZ ;  /* 0x000000fffffff290 */ /* 0x000fe4000fffe0ff */
.L_x_91:
[----:B------:R-:W-:Y:S01]  /*4d80*/  ULEA UR4, UR12, UR29, 0x3 ;  /* 0x0000001d0c047291 */ /* 0x000fe2000f8e18ff */
[----:B------:R-:W-:Y:S02]  /*4d90*/  SHF.L.U32 R9, R15, 0x1f, RZ ;  /* 0x0000001f0f097819 */ /* 0x000fe400000006ff */
[----:B------:R-:W-:Y:S04]  /*4da0*/  ELECT P0, URZ, PT ;  /* 0x0000000000ff782f */ /* 0x000fe80003800000 */
[----:B------:R-:W-:Y:S02]  /*4db0*/  PLOP3.LUT P1, PT, P1, P0, PT, 0xf2, 0x2f ;  /* 0x00000000002f781c */ /* 0x000fe40000f21e72 */
[----:B------:R-:W2:Y:S11]  /*4dc0*/  SYNCS.PHASECHK.TRANS64.TRYWAIT P2, [UR4+0x58], R9 ;  /* 0x00005809ff0075a7 */ /* 0x000eb60008041104 */
[----:B------:R-:W-:Y:S05]  /*4dd0*/  @!P1 IADD3 R8, P0, PT, R16, 0x580, RZ ;  /* 0x0000058010089810 */ /* 0x000fea0007f1e0ff */
[----:B-1----:R-:W-:Y:S01]  /*4de0*/  @!P1 IMAD.X R6, RZ, RZ, R17, P0 ;  /* 0x000000ffff069224 */ /* 0x002fe200000e0611 */
[----:B--2---:R-:W-:Y:S07]  /*4df0*/  @!P2 BRA `(.L_x_92) ;  /* 0x0000003400a8a947 */ /* 0x004fee0003800000 */
.L_x_166:
[----:B------:R-:W2:Y:S01]  /*4e00*/  S2UR UR11, SR_CgaCtaId ;  /* 0x00000000000b79c3 */ /* 0x000ea20000008800 */
[----:B------:R-:W-:Y:S01]  /*4e10*/  @!P1 R2UR UR6, R6 ;  /* 0x00000000060692ca */ /* 0x000fe200000e0000 */
[----:B------:R-:W-:Y:S01]  /*4e20*/  UIADD3 UR5, UPT, UPT, UR12, 0x1, URZ ;  /* 0x000000010c057890 */ /* 0x000fe2000fffe0ff */
[----:B------:R-:W-:Y:S01]  /*4e30*/  @!P1 R2UR UR7, R8 ;  /* 0x00000000080792ca */ /* 0x000fe200000e0000 */
[----:B------:R-:W-:Y:S01]  /*4e40*/  UIADD3 UR25, UPT, UPT, UR4, 0x40, URZ ;  /* 0x0000004004197890 */ /* 0x000fe2000fffe0ff */
[----:B-1----:R-:W-:Y:S01]  /*4e50*/  @!P1 IMAD.MOV.U32 R0, RZ, RZ, 0x1000 ;  /* 0x00001000ff009424 */ /* 0x002fe200078e00ff */
[----:B------:R-:W-:Y:S01]  /*4e60*/  UISETP.NE.AND UP0, UPT, UR5, 0x3, UPT ;  /* 0x000000030500788c */ /* 0x000fe2000bf05270 */
[----:B------:R-:W-:Y:S01]  /*4e70*/  VIADD R14, R14, 0x1 ;  /* 0x000000010e0e7836 */ /* 0x000fe20000000000 */
[----:B------:R-:W-:Y:S01]  /*4e80*/  UMOV UR18, 0x0 ;  /* 0x0000000000127882 */ /* 0x000fe20000000000 */
[----:B------:R-:W-:Y:S01]  /*4e90*/  UMOV UR19, 0x10000000 ;  /* 0x1000000000137882 */ /* 0x000fe20000000000 */
[----:B------:R-:W-:Y:S02]  /*4ea0*/  USEL UR21, UR5, URZ, UP0 ;  /* 0x000000ff05157287 */ /* 0x000fe40008000000 */
[----:B------:R-:W-:Y:S02]  /*4eb0*/  USEL UR9, URZ, 0x1, UP0 ;  /* 0x00000001ff097887 */ /* 0x000fe40008000000 */
[----:B------:R-:W-:Y:S01]  /*4ec0*/  VOTEU.ALL UP0, P1 ;  /* 0x0000000000ff7886 */ /* 0x000fe20000800000 */
[----:B------:R-:W-:Y:S01]  /*4ed0*/  IMAD.U32 R9, RZ, RZ, UR6 ;  /* 0x00000006ff097e24 */ /* 0x000fe2000f8e00ff */
[----:B------:R-:W-:Y:S01]  /*4ee0*/  UMOV UR28, UR36 ;  /* 0x00000024001c7c82 */ /* 0x000fe20008000000 */
[----:B------:R-:W-:Y:S01]  /*4ef0*/  IMAD.U32 R8, RZ, RZ, UR7 ;  /* 0x00000007ff087e24 */ /* 0x000fe2000f8e00ff */
[----:B------:R-:W-:Y:S01]  /*4f00*/  LOP3.LUT R15, R15, UR9, RZ, 0x3c, !PT ;  /* 0x000000090f0f7c12 */ /* 0x000fe2000f8e3cff */
[----:B------:R-:W-:Y:S01]  /*4f10*/  @!UP0 ULEA UR5, UR12, UR29, 0xc ;  /* 0x0000001d0c058291 */ /* 0x000fe2000f8e60ff */
[----:B------:R-:W-:Y:S01]  /*4f20*/  @!P1 R2UR UR7, R9 ;  /* 0x00000000090792ca */ /* 0x000fe200000e0000 */
[----:B------:R-:W-:Y:S01]  /*4f30*/  @!UP0 UIADD3 UR10, UPT, UPT, UR26, 0x20, URZ ;  /* 0x000000201a0a8890 */ /* 0x000fe2000fffe0ff */
[----:B------:R-:W-:Y:S01]  /*4f40*/  @!P1 R2UR UR6, R8 ;  /* 0x00000000080692ca */ /* 0x000fe200000e0000 */
[----:B------:R-:W-:Y:S01]  /*4f50*/  @!UP0 UIADD3 UR24, UPT, UPT, UR5, 0x200, URZ ;  /* 0x0000020005188890 */ /* 0x000fe2000fffe0ff */
[----:B------:R-:W-:Y:S01]  /*4f60*/  SHF.L.U32 R6, R15, 0x1f, RZ ;  /* 0x0000001f0f067819 */ /* 0x000fe200000006ff */
[----:B------:R-:W-:Y:S01]  /*4f70*/  @!UP0 UIADD3 UR8, UPT, UPT, UR5, 0xa00, URZ ;  /* 0x00000a0005088890 */ /* 0x000fe2000fffe0ff */
[----:B------:R-:W-:Y:S01]  /*4f80*/  VOTEU.ALL UP0, P1 ;  /* 0x0000000000ff7886 */ /* 0x000fe20000800000 */
[----:B--2---:R-:W-:Y:S01]  /*4f90*/  UPRMT UR16, UR11, 0x654, UR25 ;  /* 0x000006540b107896 */ /* 0x004fe20008000019 */
[----:B------:R-:W-:Y:S02]  /*4fa0*/  UMOV UR12, UR36 ;  /* 0x00000024000c7c82 */ /* 0x000fe40008000000 */
[----:B------:R-:W-:Y:S01]  /*4fb0*/  UMOV UR11, UR27 ;  /* 0x0000001b000b7c82 */ /* 0x000fe20008000000 */
[----:B------:R-:W-:Y:S01]  /*4fc0*/  UMOV UR9, UR25 ;  /* 0x0000001900097c82 */ /* 0x000fe20008000000 */
[----:B------:R-:W-:Y:S03]  /*4fd0*/  ULEA UR5, UR21, UR29, 0x3 ;  /* 0x0000001d15057291 */ /* 0x000fe6000f8e18ff */
[----:B------:R1:W-:Y:S01]  /*4fe0*/  @!UP0 UTMALDG.3D [UR24], [UR6], desc[UR18] ;  /* 0x00001218060085b4 */ /* 0x0003e20008011000 */
[----:B------:R-:W-:Y:S05]  /*4ff0*/  VOTEU.ALL UP0, P1 ;  /* 0x0000000000ff7886 */ /* 0x000fea0000800000 */
[----:B------:R1:W-:Y:S01]  /*5000*/  @!UP0 UTMALDG.3D [UR8], [UR6], desc[UR18] ;  /* 0x00001208060085b4 */ /* 0x0003e20008011000 */
[----:B------:R1:W-:Y:S01]  /*5010*/  @!P1 SYNCS.ARRIVE.TRANS64.RED.A0TR RZ, [UR4+0x40], R0 ;  /* 0x00004000ffff99a7 */ /* 0x0003e20008300404 */
[----:B------:R-:W-:Y:S01]  /*5020*/  SYNCS.ARRIVE.TRANS64.RED.A1T0 RZ, [UR16], RZ ;  /* 0x000000ffffff79a7 */ /* 0x000fe20008100410 */
[----:B------:R-:W2:Y:S02]  /*5030*/  SYNCS.PHASECHK.TRANS64.TRYWAIT P0, [UR5+0x58], R6 ;  /* 0x00005806ff0075a7 */ /* 0x000ea40008001105 */
[----:B-12---:R-:W-:Y:S05]  /*5040*/  @!P0 BRA `(.L_x_93) ;  /* 0x00000034002c8947 */ /* 0x006fea0003800000 */
.L_x_168:
[----:B------:R-:W-:Y:S01]  /*5050*/  UIADD3 UR17, UPT, UPT, UR5, 0x40, URZ ;  /* 0x0000004005117890 */ /* 0x000fe2000fffe0ff */
[----:B-1----:R-:W-:Y:S01]  /*5060*/  @!P1 IADD3 R6, P0, PT, R16, 0x580, RZ ;  /* 0x0000058010069810 */ /* 0x002fe20007f1e0ff */
[----:B------:R-:W-:Y:S01]  /*5070*/  UPLOP3.LUT UP3, UPT, UPT, UPT, UPT, 0x80, 0x8 ;  /* 0x000000000008789c */ /* 0x000fe20003f6f070 */
[----:B------:R-:W1:Y:S01]  /*5080*/  S2UR UR9, SR_CgaCtaId ;  /* 0x00000000000979c3 */ /* 0x000e620000008800 */
[----:B------:R-:W-:Y:S01]  /*5090*/  UMOV UR24, 0x0 ;  /* 0x0000000000187882 */ /* 0x000fe20000000000 */
[----:B------:R-:W-:Y:S01]  /*50a0*/  @!P1 R2UR UR6, R6 ;  /* 0x00000000060692ca */ /* 0x000fe200000e0000 */
[----:B------:R-:W-:Y:S01]  /*50b0*/  @!P1 IMAD.X R0, RZ, RZ, R17, P0 ;  /* 0x000000ffff009224 */ /* 0x000fe200000e0611 */
[----:B------:R-:W-:Y:S01]  /*50c0*/  UMOV UR25, 0x10000000 ;  /* 0x1000000000197882 */ /* 0x000fe20000000000 */
[----:B------:R-:W-:Y:S01]  /*50d0*/  UMOV UR19, UR27 ;  /* 0x0000001b00137c82 */ /* 0x000fe20008000000 */
[----:B------:R-:W-:Y:S01]  /*50e0*/  UMOV UR20, UR36 ;  /* 0x0000002400147c82 */ /* 0x000fe20008000000 */
[----:B------:R-:W-:Y:S01]  /*50f0*/  UMOV UR11, UR27 ;  /* 0x0000001b000b7c82 */ /* 0x000fe20008000000 */
[----:B------:R-:W-:Y:S01]  /*5100*/  @!P1 R2UR UR4, R0 ;  /* 0x00000000000492ca */ /* 0x000fe200000e0000 */
[----:B------:R-:W-:Y:S01]  /*5110*/  UMOV UR12, UR36 ;  /* 0x00000024000c7c82 */ /* 0x000fe20008000000 */
[----:B------:R-:W-:Y:S01]  /*5120*/  VOTEU.ALL UP0, P1 ;  /* 0x0000000000ff7886 */ /* 0x000fe20000800000 */
[----:B------:R-:W-:Y:S01]  /*5130*/  R2UR UR41, R50 ;  /* 0x00000000322972ca */ /* 0x000fe200000e0000 */
[----:B------:R-:W-:Y:S01]  /*5140*/  UMOV UR36, UR30 ;  /* 0x0000001e00247c82 */ /* 0x000fe20008000000 */
[----:B------:R-:W-:Y:S02]  /*5150*/  R2UR UR28, R51 ;  /* 0x00000000331c72ca */ /* 0x000fe400000e0000 */
[----:B------:R-:W-:Y:S01]  /*5160*/  @!UP0 UIADD3 UR18, UPT, UPT, UR26, 0x10, URZ ;  /* 0x000000101a128890 */ /* 0x000fe2000fffe0ff */
[----:B------:R-:W-:Y:S01]  /*5170*/  IMAD.U32 R8, RZ, RZ, UR6 ;  /* 0x00000006ff087e24 */ /* 0x000fe2000f8e00ff */
[----:B------:R-:W-:Y:S01]  /*5180*/  @!UP0 UIADD3 UR10, UPT, UPT, UR26, 0x30, URZ ;  /* 0x000000301a0a8890 */ /* 0x000fe2000fffe0ff */
[----:B------:R-:W-:Y:S03]  /*5190*/  ISETP.NE.AND P0, PT, R14, 0x2, PT ;  /* 0x000000020e00780c */ /* 0x000fe60003f05270 */
[----:B------:R-:W-:Y:S01]  /*51a0*/  IMAD.U32 R9, RZ, RZ, UR4 ;  /* 0x00000004ff097e24 */ /* 0x000fe2000f8e00ff */
[----:B------:R-:W-:Y:S01]  /*51b0*/  @!P1 R2UR UR6, R8 ;  /* 0x00000000080692ca */ /* 0x000fe200000e0000 */
[----:B------:R-:W-:Y:S01]  /*51c0*/  @!UP0 ULEA UR4, UR21, UR29, 0xc ;  /* 0x0000001d15048291 */ /* 0x000fe2000f8e60ff */
[----:B------:R-:W-:Y:S02]  /*51d0*/  SEL R0, RZ, 0x1, P0 ;  /* 0x00000001ff007807 */ /* 0x000fe40000000000 */
[----:B------:R-:W-:Y:S01]  /*51e0*/  @!P1 R2UR UR7, R9 ;  /* 0x00000000090792ca */ /* 0x000fe200000e0000 */
[----:B------:R-:W-:Y:S01]  /*51f0*/  @!UP0 UIADD3 UR16, UPT, UPT, UR4, 0x200, URZ ;  /* 0x0000020004108890 */ /* 0x000fe2000fffe0ff */
[----:B------:R-:W-:Y:S01]  /*5200*/  LOP3.LUT R13, R13, R0, RZ, 0x3c, !PT ;  /* 0x000000000d0d7212 */ /* 0x000fe200078e3cff */
[----:B------:R-:W-:Y:S01]  /*5210*/  @!UP0 UIADD3 UR8, UPT, UPT, UR4, 0xa00, URZ ;  /* 0x00000a0004088890 */ /* 0x000fe2000fffe0ff */
[----:B------:R-:W-:Y:S01]  /*5220*/  SEL R14, R14, RZ, P0 ;  /* 0x000000ff0e0e7207 */ /* 0x000fe20000000000 */
[----:B------:R-:W-:Y:S01]  /*5230*/  VOTEU.ALL UP0, P1 ;  /* 0x0000000000ff7886 */ /* 0x000fe20000800000 */
[----:B-1----:R-:W-:Y:S03]  /*5240*/  UPRMT UR4, UR9, 0x654, UR17 ;  /* 0x0000065409047896 */ /* 0x002fe60008000011 */
[----:B------:R-:W-:Y:S04]  /*5250*/  UMOV UR9, UR17 ;  /* 0x0000001100097c82 */ /* 0x000fe80008000000 */
[----:B------:R1:W-:Y:S01]  /*5260*/  @!UP0 UTMALDG.3D [UR16], [UR6], desc[UR24] ;  /* 0x00001810060085b4 */ /* 0x0003e20008011000 */
[----:B------:R-:W-:Y:S05]  /*5270*/  VOTEU.ALL UP0, P1 ;  /* 0x0000000000ff7886 */ /* 0x000fea0000800000 */
[----:B------:R2:W-:Y:S01]  /*5280*/  @!UP0 UTMALDG.3D [UR8], [UR6], desc[UR24] ;  /* 0x00001808060085b4 */ /* 0x0005e20008011000 */
[----:B------:R4:W-:Y:S01]  /*5290*/  @!P1 SYNCS.ARRIVE.TRANS64.RED.A0TR RZ, [UR5+0x40], R7 ;  /* 0x00004007ffff99a7 */ /* 0x0009e20008300405 */
[----:B------:R-:W-:Y:S01]  /*52a0*/  SYNCS.ARRIVE.TRANS64.RED.A1T0 RZ, [UR4], RZ ;  /* 0x000000ffffff79a7 */ /* 0x000fe20008100404 */
[----:B------:R-:W-:Y:S04]  /*52b0*/  UIADD3 UR4, UPT, UPT, UR21, 0x1, URZ ;  /* 0x0000000115047890 */ /* 0x000fe8000fffe0ff */
[----:B------:R-:W-:Y:S04]  /*52c0*/  UISETP.NE.AND UP0, UPT, UR4, 0x3, UPT ;  /* 0x000000030400788c */ /* 0x000fe8000bf05270 */
[----:B------:R-:W-:Y:S02]  /*52d0*/  USEL UR5, URZ, 0x1, UP0 ;  /* 0x00000001ff057887 */ /* 0x000fe40008000000 */
[----:B-1----:R-:W-:Y:S04]  /*52e0*/  UIADD3 UR20, UPT, UPT, UR14, UR28, URZ ;  /* 0x0000001c0e147290 */ /* 0x002fe8000fffe0ff */
[----:B------:R-:W-:Y:S01]  /*52f0*/  LOP3.LUT R15, R15, UR5, RZ, 0x3c, !PT ;  /* 0x000000050f0f7c12 */ /* 0x000fe2000f8e3cff */
[----:B--2---:R-:W-:Y:S02]  /*5300*/  UIADD3 UR25, UPT, UPT, UR13, UR41, URZ ;  /* 0x000000290d197290 */ /* 0x004fe4000fffe0ff */
[----:B------:R-:W-:Y:S01]  /*5310*/  USEL UR12, UR4, URZ, UP0 ;  /* 0x000000ff040c7287 */ /* 0x000fe20008000000 */
[----:B------:R-:W-:Y:S11]  /*5320*/  BRA.U UP1, `(.L_x_94) ;  /* 0xfffffff101ac7547 */ /* 0x000ff6000b83ffff */
[----:B------:R-:W-:Y:S01]  /*5330*/  UIADD3 UR29, UPT, UPT, UR29, 0x58, URZ ;  /* 0x000000581d1d7890 */ /* 0x000fe2000fffe0ff */
[----:B------:R-:W-:-:S03]  /*5340*/  SHF.L.U32 R2, R15, 0x1f, RZ ;  /* 0x0000001f0f027819 */ /* 0x000fc600000006ff */
[----:B------:R-:W-:-:S09]  /*5350*/  ULEA UR4, UR12, UR29, 0x3 ;  /* 0x0000001d0c047291 */ /* 0x000fd2000f8e18ff */
[----:B------:R-:W1:Y:S02]  /*5360*/  SYNCS.PHASECHK.TRANS64.TRYWAIT P0, [UR4], R2 ;  /* 0x00000002ff0075a7 */ /* 0x000e640008001104 */
[----:B-1----:R-:W-:Y:S05]  /*5370*/  @!P0 BRA `(.L_x_95) ;  /* 0x0000003000788947 */ /* 0x002fea0003800000 */
.L_x_170:
        /* <DEDUP_REMOVED lines=9> */
.L_x_172:
[----:B------:R-:W-:-:S04]  /*5410*/  UIADD3 UR4, UPT, UPT, UR4, 0x1, URZ ;  /* 0x0000000104047890 */ /* 0x000fc8000fffe0ff */
[----:B------:R-:W-:-:S04]  /*5420*/  UISETP.NE.AND UP0, UPT, UR4, 0x3, UPT ;  /* 0x000000030400788c */ /* 0x000fc8000bf05270 */
[----:B------:R-:W-:Y:S02]  /*5430*/  USEL UR5, URZ, 0x1, UP0 ;  /* 0x00000001ff057887 */ /* 0x000fe40008000000 */
[----:B------:R-:W-:-:S04]  /*5440*/  USEL UR4, UR4, URZ, UP0 ;  /* 0x000000ff04047287 */ /* 0x000fc80008000000 */
[----:B------:R-:W-:Y:S01]  /*5450*/  ULEA UR4, UR4, UR29, 0x3 ;  /* 0x0000001d04047291 */ /* 0x000fe2000f8e18ff */
[----:B-1----:R-:W-:-:S04]  /*5460*/  LOP3.LUT R2, R15, UR5, RZ, 0x3c, !PT ;  /* 0x000000050f027c12 */ /* 0x002fc8000f8e3cff */
[----:B------:R-:W-:Y:S01]  /*5470*/  SHF.L.U32 R2, R2, 0x1f, RZ ;  /* 0x0000001f02027819 */ /* 0x000fe200000006ff */
[----:B------:R-:W-:-:S07]  /*5480*/  IMAD.U32 R0, RZ, RZ, UR4 ;  /* 0x00000004ff007e24 */ /* 0x000fce000f8e00ff */
.L_x_97:
[----:B-1----:R1:W2:Y:S02]  /*5490*/  SYNCS.PHASECHK.TRANS64.TRYWAIT P0, [R0+URZ], R2 ;  /* 0x00000002000075a7 */ /* 0x0022a400080011ff */
[----:B--2---:R-:W-:Y:S05]  /*54a0*/  @!P0 NANOSLEEP.SYNCS 0x989680 ;  /* 0x009896800000895d */ /* 0x004fea0003900000 */
[----:B------:R-:W2:Y:S02]  /*54b0*/  @!P0 SYNCS.PHASECHK.TRANS64 P0, [R0+URZ], R2 ;  /* 0x00000002000085a7 */ /* 0x000ea400080010ff */
[----:B--2---:R-:W-:Y:S05]  /*54c0*/  @P0 EXIT ;  /* 0x000000000000094d */ /* 0x004fea0003800000 */
[----:B------:R-:W-:Y:S05]  /*54d0*/  BRA `(.L_x_97) ;  /* 0xfffffffc00ec7947 */ /* 0x000fea000383ffff */
.L_x_85:
[----:B------:R-:W-:-:S06]  /*54e0*/  UISETP.GE.AND UP0, UPT, UR13, 0x4, UPT ;  /* 0x000000040d00788c */ /* 0x000fcc000bf06270 */
[----:B------:R-:W-:-:S13]  /*54f0*/  PLOP3.LUT P0, PT, PT, PT, UP0, 0x80, 0x8 ;  /* 0x000000000008781c */ /* 0x000fda0003f0f008 */
[----:B------:R-:W-:Y:S05]  /*5500*/  @!P0 EXIT ;  /* 0x000000000000894d */ /* 0x000fea0003800000 */
[----:B------:R-:W1:Y:S08]  /*5510*/  S2UR UR4, SR_CgaCtaId ;  /* 0x00000000000479c3 */ /* 0x000e700000008800 */
[----:B------:R-:W-:Y:S01]  /*5520*/  BAR.SYNC.DEFER_BLOCKING 0x6, 0xa0 ;  /* 0x0182800000007b1d */ /* 0x000fe20000010000 */
[----:B------:R-:W-:Y:S01]  /*5530*/  IMAD.SHL.U32 R3, R47, 0x200000, RZ ;  /* 0x002000002f037824 */ /* 0x000fe200078e00ff */
[----:B------:R-:W-:Y:S01]  /*5540*/  CS2R R56, SRZ ;  /* 0x0000000000387805 */ /* 0x000fe2000001ff00 */
[----:B------:R-:W-:-:S02]  /*5550*/  IMAD.SHL.U32 R45, R58, 0x10, RZ ;  /* 0x000000103a2d7824 */ /* 0x000fc400078e00ff */
[C---:B------:R-:W-:Y:S01]  /*5560*/  IMAD.U32 R23, R58.reuse, 0x10000, RZ ;  /* 0x000100003a177824 */ /* 0x040fe200078e00ff */
[----:B------:R-:W-:Y:S02]  /*5570*/  UMOV UR45, 0x400 ;  /* 0x00000400002d7882 */ /* 0x000fe40000000000 */
[----:B------:R-:W2:Y:S01]  /*5580*/  LDC.64 R42, c[0x0][0x8b0] ;  /* 0x00022c00ff2a7b82 */ /* 0x000ea20000000a00 */
[----:B------:R-:W-:Y:S01]  /*5590*/  IMAD.SHL.U32 R2, R58, 0x2, RZ ;  /* 0x000000023a027824 */ /* 0x000fe200078e00ff */
[----:B------:R-:W-:Y:S01]  /*55a0*/  LOP3.LUT R3, R3, 0x200000, RZ, 0xc0, !PT ;  /* 0x0020000003037812 */ /* 0x000fe200078ec0ff */
[----:B------:R-:W-:Y:S01]  /*55b0*/  IMAD.SHL.U32 R4, R47, 0x200, RZ ;  /* 0x000002002f047824 */ /* 0x000fe200078e00ff */
[C---:B------:R-:W-:Y:S01]  /*55c0*/  LOP3.LUT R5, R45.reuse, 0x40, RZ, 0xc0, !PT ;  /* 0x000000402d057812 */ /* 0x040fe200078ec0ff */
[----:B------:R-:W-:Y:S01]  /*55d0*/  IMAD.MOV.U32 R22, RZ, RZ, RZ ;  /* 0x000000ffff167224 */ /* 0x000fe200078e00ff */
[----:B------:R-:W-:Y:S01]  /*55e0*/  LOP3.LUT R44, R45, 0x5b0, RZ, 0xc0, !PT ;  /* 0x000005b02d2c7812 */ /* 0x000fe200078ec0ff */
[----:B------:R-:W-:Y:S01]  /*55f0*/  IMAD.MOV.U32 R55, RZ, RZ, RZ ;  /* 0x000000ffff377224 */ /* 0x000fe200078e00ff */
[----:B------:R-:W3:Y:S01]  /*5600*/  LDC.64 R40, c[0x0][0x8a8] ;  /* 0x00022a00ff287b82 */ /* 0x000ee20000000a00 */
[----:B------:R-:W-:Y:S01]  /*5610*/  LOP3.LUT R23, R3, 0x400000, R23, 0xf8, !PT ;  /* 0x0040000003177812 */ /* 0x000fe200078ef817 */
[----:B------:R-:W4:Y:S01]  /*5620*/  LDCU UR62, c[0x0][0x370] ;  /* 0x00006e00ff3e77ac */ /* 0x000f220008000800 */
[----:B------:R-:W-:-:S02]  /*5630*/  LOP3.LUT R2, R5, 0x8, R2, 0xf8, !PT ;  /* 0x0000000805027812 */ /* 0x000fc400078ef802 */
[----:B------:R-:W-:Y:S01]  /*5640*/  LOP3.LUT R44, R44, 0x200, R4, 0xf8, !PT ;  /* 0x000002002c2c7812 */ /* 0x000fe200078ef804 */
[----:B------:R-:W2:Y:S01]  /*5650*/  LDCU UR43, c[0x0][0xb0c] ;  /* 0x00016180ff2b77ac */ /* 0x000ea20008000800 */
[----:B------:R-:W-:Y:S02]  /*5660*/  LOP3.LUT P0, RZ, R45, 0x40, RZ, 0xc0, !PT ;  /* 0x000000402dff7812 */ /* 0x000fe4000780c0ff */
[----:B------:R-:W-:Y:S01]  /*5670*/  LOP3.LUT R44, R44, R2, RZ, 0xfc, !PT ;  /* 0x000000022c2c7212 */ /* 0x000fe200078efcff */
[----:B-1----:R-:W-:Y:S01]  /*5680*/  ULEA UR45, UR4, UR45, 0x18 ;  /* 0x0000002d042d7291 */ /* 0x002fe2000f8ec0ff */
[----:B------:R-:W-:Y:S01]  /*5690*/  P2R R2, PR, RZ, 0x1 ;  /* 0x00000001ff027803 */ /* 0x000fe20000000000 */
[----:B------:R-:W1:Y:S01]  /*56a0*/  LDCU.64 UR4, c[0x0][0x890] ;  /* 0x00011200ff0477ac */ /* 0x000e620008000a00 */
[----:B------:R-:W-:Y:S01]  /*56b0*/  LOP3.LUT R58, R58, 0x60, RZ, 0xc0, !PT ;  /* 0x000000603a3a7812 */ /* 0x000fe200078ec0ff */
[----:B------:R-:W2:Y:S05]  /*56c0*/  LDCU UR39, c[0x0][0xb30] ;  /* 0x00016600ff2777ac */ /* 0x000eaa0008000800 */
[----:B------:R-:W4:Y:S01]  /*56d0*/  LDS R0, [UR45+0x130] ;  /* 0x0001302dff007984 */ /* 0x000f220008000800 */
[----:B------:R-:W2:Y:S01]  /*56e0*/  LDCU.64 UR60, c[0x0][0x888] ;  /* 0x00011100ff3c77ac */ /* 0x000ea20008000a00 */
[----:B------:R-:W2:Y:S01]  /*56f0*/  LDCU.64 UR40, c[0x0][0xb28] ;  /* 0x00016500ff2877ac */ /* 0x000ea20008000a00 */
[----:B------:R-:W2:Y:S01]  /*5700*/  LDCU.128 UR56, c[0x0][0xb10] ;  /* 0x00016200ff3877ac */ /* 0x000ea20008000c00 */
[----:B-1----:R-:W-:Y:S01]  /*5710*/  IMAD.U32 R49, RZ, RZ, UR4 ;  /* 0x00000004ff317e24 */ /* 0x002fe2000f8e00ff */
[----:B------:R-:W-:Y:S01]  /*5720*/  UIADD3 UR4, UPT, UPT, UR45, 0x200, URZ ;  /* 0x000002002d047890 */ /* 0x000fe2000fffe0ff */
[----:B------:R-:W-:Y:S01]  /*5730*/  IMAD.U32 R48, RZ, RZ, UR5 ;  /* 0x00000005ff307e24 */ /* 0x000fe2000f8e00ff */
[----:B------:R-:W1:Y:S01]  /*5740*/  LDCU UR55, c[0x0][0x374] ;  /* 0x00006e80ff3777ac */ /* 0x000e620008000800 */
[----:B------:R-:W-:Y:S01]  /*5750*/  UMOV UR54, 0x1 ;  /* 0x0000000100367882 */ /* 0x000fe20000000000 */
[----:B------:R-:W-:Y:S01]  /*5760*/  UMOV UR47, URZ ;  /* 0x000000ff002f7c82 */ /* 0x000fe20008000000 */
[----:B------:R-:W-:Y:S01]  /*5770*/  UMOV UR53, URZ ;  /* 0x000000ff00357c82 */ /* 0x000fe20008000000 */
[----:B------:R-:W-:Y:S01]  /*5780*/  UMOV UR52, URZ ;  /* 0x000000ff00347c82 */ /* 0x000fe20008000000 */
[----:B----4-:R-:W-:-:S02]  /*5790*/  IMAD.IADD R23, R0, 0x1, R23 ;  /* 0x0000000100177824 */ /* 0x010fc400078e0217 */
[----:B-123--:R-:W-:-:S07]  /*57a0*/  IMAD.U32 R0, RZ, RZ, UR4 ;  /* 0x00000004ff007e24 */ /* 0x00efce000f8e00ff */
.L_x_128:
[C---:B------:R-:W-:Y:S02]  /*57b0*/  LEA R3, R55.reuse, UR45, 0x3 ;  /* 0x0000002d37037c11 */ /* 0x040fe4000f8e18ff */
[----:B------:R-:W-:Y:S02]  /*57c0*/  SHF.L.U32 R0, R56, 0x1f, RZ ;  /* 0x0000001f38007819 */ /* 0x000fe400000006ff */
[----:B------:R-:W-:Y:S02]  /*57d0*/  LEA R4, R55, UR45, 0x4 ;  /* 0x0000002d37047c11 */ /* 0x000fe4000f8e20ff */
[----:B------:R-:W1:Y:S02]  /*57e0*/  SYNCS.PHASECHK.TRANS64.TRYWAIT P0, [R3+URZ+0x80], R0 ;  /* 0x00008000030075a7 */ /* 0x000e6400080011ff */
[----:B-1----:R-:W-:Y:S05]  /*57f0*/  @!P0 BRA `(.L_x_98) ;  /* 0x0000002c00888947 */ /* 0x002fea0003800000 */
.L_x_173:
[----:B------:R-:W2:Y:S01]  /*5800*/  LDS.128 R4, [R4+0x110] ;  /* 0x0001100004047984 */ /* 0x000ea20000000c00 */
[----:B------:R-:W-:Y:S01]  /*5810*/  UISETP.GE.AND UP0, UPT, UR42, 0x1, UPT ;  /* 0x000000012a00788c */ /* 0x000fe2000bf06270 */
[----:B------:R-:W-:Y:S01]  /*5820*/  @!PT LDS RZ, [RZ] ;  /* 0x00000000fffff984 */ /* 0x000fe20000000800 */
[----:B------:R-:W-:Y:S01]  /*5830*/  @!PT LDS RZ, [RZ] ;  /* 0x00000000fffff984 */ /* 0x000fe20000000800 */
[----:B------:R-:W-:Y:S01]  /*5840*/  @!PT LDS RZ, [RZ] ;  /* 0x00000000fffff984 */ /* 0x000fe20000000800 */
[----:B------:R-:W-:Y:S01]  /*5850*/  @!PT LDS RZ, [RZ] ;  /* 0x00000000fffff984 */ /* 0x000fe20000000800 */
[----:B------:R3:W-:Y:S06]  /*5860*/  MEMBAR.ALL.CTA ;  /* 0x0000000000007992 */ /* 0x0007ec0000008000 */
[----:B---3--:R-:W3:Y:S01]  /*5870*/  FENCE.VIEW.ASYNC.S ;  /* 0x00000000000073c6 */ /* 0x008ee20000000000 */
[----:B--2---:R-:W-:Y:S11]  /*5880*/  LOP3.LUT P0, RZ, R6, 0x1, RZ, 0xc0, !PT ;  /* 0x0000000106ff7812 */ /* 0x004ff6000780c0ff */
[----:B------:R-:W-:Y:S02]  /*5890*/  @!UPT UIADD3 URZ, UPT, UPT, URZ, URZ, URZ ;  /* 0x000000fffffff290 */ /* 0x000fe4000fffe0ff */
[----:B---3--:R-:W-:Y:S01]  /*58a0*/  VOTEU.ANY UP1, P0 ;  /* 0x0000000000ff7886 */ /* 0x008fe20000020100 */
[----:B------:R-:W-:Y:S01]  /*58b0*/  PLOP3.LUT P0, PT, PT, PT, UP1, 0x80, 0x8 ;  /* 0x000000000008781c */ /* 0x000fe20003f0f018 */
[----:B------:R-:W-:Y:S06]  /*58c0*/  UP2UR UR4, UPR, URZ, 0x2 ;  /* 0x00000002ff047883 */ /* 0x000fec0008000000 */
[----:B------:R-:W-:Y:S06]  /*58d0*/  IMAD.U32 R59, RZ, RZ, UR4 ;  /* 0x00000004ff3b7e24 */ /* 0x000fec000f8e00ff */
[----:B-1----:R-:W-:Y:S02]  /*58e0*/  @P0 SHF.R.U32.HI R0, RZ, 0x10, R5 ;  /* 0x00000010ff000819 */ /* 0x002fe40000011605 */
        /* <DEDUP_REMOVED lines=12> */
[----:B------:R-:W2:Y:S01]  /*59b0*/  LDCU UR12, c[0x0][0xb20] ;  /* 0x00016400ff0c77ac */ /* 0x000ea20008000800 */
[----:B------:R-:W-:Y:S02]  /*59c0*/  UIMAD.WIDE.U32 UR4, UR55, UR59, URZ ;  /* 0x0000003b370472a5 */ /* 0x000fe4000f8e00ff */
[----:B------:R-:W-:Y:S02]  /*59d0*/  UIMAD.WIDE.U32 UR6, UR62, UR56, URZ ;  /* 0x000000383e0672a5 */ /* 0x000fe4000f8e00ff */
[----:B------:R-:W-:Y:S02]  /*59e0*/  UISETP.NE.AND UP0, UPT, UR58, 0x1, UPT ;  /* 0x000000013a00788c */ /* 0x000fe4000bf05270 */
[----:B------:R-:W-:Y:S02]  /*59f0*/  UIMAD.WIDE.U32 UR8, UR37, UR59, URZ ;  /* 0x0000003b250872a5 */ /* 0x000fe4000f8e00ff */
[----:B------:R-:W-:Y:S02]  /*5a00*/  UIMAD.WIDE.U32 UR10, UR38, UR56, URZ ;  /* 0x00000038260a72a5 */ /* 0x000fe4000f8e00ff */
[----:B------:R-:W-:Y:S02]  /*5a10*/  UISETP.NE.AND UP1, UPT, UR43, 0x1, UPT ;  /* 0x000000012b00788c */ /* 0x000fe4000bf25270 */
[----:B------:R-:W-:Y:S01]  /*5a20*/  UISETP.NE.AND UP2, UPT, UR42, 0x1, UPT ;  /* 0x000000012a00788c */ /* 0x000fe2000bf45270 */
[----:B------:R-:W-:Y:S02]  /*5a30*/  UMOV UR4, UR5 ;  /* 0x0000000500047c82 */ /* 0x000fe40008000000 */
[----:B--2---:R-:W-:Y:S03]  /*5a40*/  USHF.R.U32.HI UR5, URZ, UR12, UR4 ;  /* 0x0000000cff057299 */ /* 0x004fe60008011604 */
[----:B------:R-:W-:Y:S02]  /*5a50*/  UMOV UR4, UR7 ;  /* 0x0000000700047c82 */ /* 0x000fe40008000000 */
[----:B------:R-:W-:Y:S02]  /*5a60*/  USHF.R.U32.HI UR7, URZ, UR57, UR4 ;  /* 0x00000039ff077299 */ /* 0x000fe40008011604 */
[----:B------:R-:W-:Y:S02]  /*5a70*/  USEL UR4, UR55, UR5, !UP0 ;  /* 0x0000000537047287 */ /* 0x000fe4000c000000 */
[----:B------:R-:W-:Y:S01]  /*5a80*/  USEL UR7, UR62, UR7, !UP1 ;  /* 0x000000073e077287 */ /* 0x000fe2000c800000 */
[----:B------:R-:W-:Y:S01]  /*5a90*/  UMOV UR5, UR9 ;  /* 0x0000000900057c82 */ /* 0x000fe20008000000 */
[----:B------:R-:W-:Y:S02]  /*5aa0*/  UIMAD.WIDE.U32 UR8, UR4, UR40, URZ ;  /* 0x00000028040872a5 */ /* 0x000fe4000f8e00ff */
[----:B------:R-:W-:Y:S03]  /*5ab0*/  USHF.R.U32.HI UR6, URZ, UR12, UR5 ;  /* 0x0000000cff067299 */ /* 0x000fe60008011605 */
[----:B------:R-:W-:Y:S01]  /*5ac0*/  UMOV UR5, UR11 ;  /* 0x0000000b00057c82 */ /* 0x000fe20008000000 */
[----:B------:R-:W-:Y:S02]  /*5ad0*/  UIMAD.WIDE.U32 UR10, UR7, UR40, URZ ;  /* 0x00000028070a72a5 */ /* 0x000fe4000f8e00ff */
[----:B------:R-:W-:Y:S02]  /*5ae0*/  USHF.R.U32.HI UR12, URZ, UR57, UR5 ;  /* 0x00000039ff0c7299 */ /* 0x000fe40008011605 */
[----:B------:R-:W-:Y:S01]  /*5af0*/  USEL UR6, UR37, UR6, !UP0 ;  /* 0x0000000625067287 */ /* 0x000fe2000c000000 */
[----:B------:R-:W-:Y:S02]  /*5b00*/  UMOV UR5, UR9 ;  /* 0x0000000900057c82 */ /* 0x000fe40008000000 */
[----:B------:R-:W-:Y:S01]  /*5b10*/  UMOV UR10, UR11 ;  /* 0x0000000b000a7c82 */ /* 0x000fe20008000000 */
[----:B------:R-:W-:Y:S02]  /*5b20*/  @UP2 USHF.R.U32.HI UR4, URZ, UR41, UR5 ;  /* 0x00000029ff042299 */ /* 0x000fe40008011605 */
[----:B------:R-:W-:Y:S02]  /*5b30*/  @UP2 USHF.R.U32.HI UR7, URZ, UR41, UR10 ;  /* 0x00000029ff072299 */ /* 0x000fe4000801160a */
[----:B------:R-:W-:Y:S02]  /*5b40*/  UIMAD UR4, UR42, UR4, URZ ;  /* 0x000000042a0472a4 */ /* 0x000fe4000f8e02ff */
[----:B------:R-:W-:Y:S02]  /*5b50*/  UIMAD.WIDE.U32 UR10, UR6, UR40, URZ ;  /* 0x00000028060a72a5 */ /* 0x000fe4000f8e00ff */
[----:B------:R-:W-:Y:S02]  /*5b60*/  USEL UR5, UR38, UR12, !UP1 ;  /* 0x0000000c26057287 */ /* 0x000fe4000c800000 */
[----:B------:R-:W-:Y:S02]  /*5b70*/  UIMAD UR8, UR42, UR7, URZ ;  /* 0x000000072a0872a4 */ /* 0x000fe4000f8e02ff */
[----:B------:R-:W-:Y:S03]  /*5b80*/  UISETP.GE.AND UP0, UPT, UR6, UR4, UPT ;  /* 0x000000040600728c */ /* 0x000fe6000bf06270 */
[----:B------:R-:W-:Y:S01]  /*5b90*/  UMOV UR4, UR11 ;  /* 0x0000000b00047c82 */ /* 0x000fe20008000000 */
[----:B------:R-:W-:Y:S02]  /*5ba0*/  UISETP.GE.OR UP0, UPT, UR5, UR8, UP0 ;  /* 0x000000080500728c */ /* 0x000fe40008706670 */
[----:B------:R-:W-:Y:S02]  /*5bb0*/  USHF.R.U32.HI UR4, URZ, UR41, UR4 ;  /* 0x00000029ff047299 */ /* 0x000fe40008011604 */
[----:B------:R-:W-:Y:S02]  /*5bc0*/  UIMAD.WIDE.U32 UR8, UR5, UR40, URZ ;  /* 0x00000028050872a5 */ /* 0x000fe4000f8e00ff */
[----:B------:R-:W-:Y:S02]  /*5bd0*/  USEL UR11, UR6, UR4, !UP2 ;  /* 0x00000004060b7287 */ /* 0x000fe4000d000000 */
[----:B------:R-:W-:Y:S02]  /*5be0*/  UIADD3 UR8, UPT, UPT, -UR5, URZ, URZ ;  /* 0x000000ff05087290 */ /* 0x000fe4000fffe1ff */
[----:B------:R-:W-:Y:S01]  /*5bf0*/  UIADD3 UR10, UPT, UPT, -UR11, URZ, URZ ;  /* 0x000000ff0b0a7290 */ /* 0x000fe2000fffe1ff */
[----:B------:R-:W-:Y:S01]  /*5c00*/  @!UP0 UMOV UR4, UR9 ;  /* 0x0000000900048c82 */ /* 0x000fe20008000000 */
[----:B------:R-:W-:Y:S02]  /*5c10*/  UIADD3 UR9, UPT, UPT, -UR6, URZ, URZ ;  /* 0x000000ff06097290 */ /* 0x000fe4000fffe1ff */
[----:B------:R-:W-:Y:S02]  /*5c20*/  @!UP0 USHF.R.U32.HI UR4, URZ, UR41, UR4 ;  /* 0x00000029ff048299 */ /* 0x000fe40008011604 */
[----:B------:R-:W-:Y:S02]  /*5c30*/  UIMAD UR10, UR42, UR10, UR6 ;  /* 0x0000000a2a0a72a4 */ /* 0x000fe4000f8e0206 */
[----:B------:R-:W-:Y:S04]  /*5c40*/  @!UP0 USEL UR4, UR5, UR4, !UP2 ;  /* 0x0000000405048287 */ /* 0x000fe8000d000000 */
[----:B------:R-:W-:Y:S02]  /*5c50*/  @!UP0 UIMAD UR10, UR7, UR10, UR4 ;  /* 0x0000000a070a82a4 */ /* 0x000fe4000f8e0204 */
[----:B------:R-:W-:Y:S02]  /*5c60*/  @!UP0 UIADD3 UR11, UPT, UPT, UR11, -UR4, URZ ;  /* 0x800000040b0b8290 */ /* 0x000fe4000fffe0ff */
[----:B------:R-:W-:Y:S02]  /*5c70*/  UIMAD UR7, UR43, UR8, UR38 ;  /* 0x000000082b0772a4 */ /* 0x000fe4000f8e0226 */
[----:B------:R-:W-:Y:S02]  /*5c80*/  @!UP0 UIMAD UR6, UR11, UR42, UR5 ;  /* 0x0000002a0b0682a4 */ /* 0x000fe4000f8e0205 */
[----:B------:R-:W-:Y:S01]  /*5c90*/  UIMAD UR4, UR58, UR9, UR37 ;  /* 0x000000093a0472a4 */ /* 0x000fe2000f8e0225 */
[----:B------:R-:W-:Y:S02]  /*5ca0*/  @!UP0 UMOV UR5, UR10 ;  /* 0x0000000a00058c82 */ /* 0x000fe40008000000 */
[----:B------:R-:W-:Y:S02]  /*5cb0*/  UIMAD UR38, UR5, UR43, UR7 ;  /* 0x0000002b052672a4 */ /* 0x000fe4000f8e0207 */
[----:B------:R-:W-:Y:S11]  /*5cc0*/  UIMAD UR37, UR6, UR58, UR4 ;  /* 0x0000003a062572a4 */ /* 0x000ff6000f8e0204 */
[----:B------:R-:W-:Y:S01]  /*5cd0*/  @!UPT UIADD3 URZ, UPT, UPT, URZ, URZ, URZ ;  /* 0x000000fffffff290 */ /* 0x000fe2000fffe0ff */
.L_x_99:
[----:B------:R-:W-:Y:S01]  /*5ce0*/  UISETP.NE.AND UP0, UPT, UR39, 0x1, UPT ;  /* 0x000000012700788c */ /* 0x000fe2000bf05270 */
[----:B------:R-:W-:Y:S01]  /*5cf0*/  IADD3 R55, PT, PT, R55, 0x1, RZ ;  /* 0x0000000137377810 */ /* 0x000fe20007ffe0ff */
[----:B------:R-:W-:Y:S02]  /*5d00*/  UIADD3 UR11, UPT, UPT, UR45, 0x200, URZ ;  /* 0x000002002d0b7890 */ /* 0x000fe4000fffe0ff */
[----:B------:R-:W-:Y:S02]  /*5d10*/  USHF.L.U32 UR50, UR20, 0x6, URZ ;  /* 0x0000000614327899 */ /* 0x000fe400080006ff */
[----:B------:R-:W-:Y:S05]  /*5d20*/  USHF.L.U32 UR49, UR25, 0x6, URZ ;  /* 0x0000000619317899 */ /* 0x000fea00080006ff */
[----:B------:R-:W2:Y:S01]  /*5d30*/  @!UP0 LDCU.128 UR12, c[0x0][0xb10] ;  /* 0x00016200ff0c87ac */ /* 0x000ea20008000c00 */
[----:B------:R-:W3:Y:S01]  /*5d40*/  @!UP0 LDCU UR5, c[0x0][0xb0c] ;  /* 0x00016180ff0587ac */ /* 0x000ee20008000800 */
[----:B------:R-:W4:Y:S01]  /*5d50*/  @!UP0 LDCU UR10, c[0x0][0xb20] ;  /* 0x00016400ff0a87ac */ /* 0x000f220008000800 */
[----:B--2---:R-:W-:Y:S02]  /*5d60*/  UIMAD.WIDE.U32 UR8, UR38, UR12, URZ ;  /* 0x0000000c260872a5 */ /* 0x004fe4000f8e00ff */
[----:B------:R-:W-:Y:S02]  /*5d70*/  UIMAD.WIDE.U32 UR6, UR37, UR15, URZ ;  /* 0x0000000f250672a5 */ /* 0x000fe4000f8e00ff */
[----:B------:R-:W-:Y:S03]  /*5d80*/  @!UP0 UISETP.NE.AND UP1, UPT, UR14, 0x1, UPT ;  /* 0x000000010e00888c */ /* 0x000fe6000bf25270 */
[----:B------:R-:W-:Y:S01]  /*5d90*/  @!UP0 UMOV UR4, UR9 ;  /* 0x0000000900048c82 */ /* 0x000fe20008000000 */
[----:B---3--:R-:W-:Y:S02]  /*5da0*/  @!UP0 UISETP.NE.AND UP2, UPT, UR5, 0x1, UPT ;  /* 0x000000010500888c */ /* 0x008fe4000bf45270 */
[----:B------:R-:W-:Y:S01]  /*5db0*/  @!UP0 USHF.R.U32.HI UR4, URZ, UR13, UR4 ;  /* 0x0000000dff048299 */ /* 0x000fe20008011604 */
[----:B------:R-:W-:Y:S02]  /*5dc0*/  @!UP0 UMOV UR6, UR7 ;  /* 0x0000000700068c82 */ /* 0x000fe40008000000 */
[----:B----4-:R-:W-:Y:S02]  /*5dd0*/  @!UP0 USHF.R.U32.HI UR6, URZ, UR10, UR6 ;  /* 0x0000000aff068299 */ /* 0x010fe40008011606 */
[----:B------:R-:W-:Y:S02]  /*5de0*/  @!UP0 USEL UR7, UR38, UR4, !UP2 ;  /* 0x0000000426078287 */ /* 0x000fe4000d000000 */
[----:B------:R-:W-:Y:S04]  /*5df0*/  @!UP0 USEL UR6, UR37, UR6, !UP1 ;  /* 0x0000000625068287 */ /* 0x000fe8000c800000 */
[----:B------:R-:W-:Y:S02]  /*5e00*/  @!UP0 UIADD3 UR4, UPT, UPT, -UR7, UR6, URZ ;  /* 0x0000000607048290 */ /* 0x000fe4000fffe1ff */
[----:B------:R-:W-:Y:S02]  /*5e10*/  @!UP0 UIADD3 UR6, UPT, UPT, UR7, -UR6, URZ ;  /* 0x8000000607068290 */ /* 0x000fe4000fffe0ff */
[----:B------:R-:W-:Y:S02]  /*5e20*/  @!UP0 UIMAD UR38, UR4, UR5, UR38 ;  /* 0x00000005042682a4 */ /* 0x000fe4000f8e0226 */
[----:B------:R-:W-:Y:S02]  /*5e30*/  @!UP0 UIMAD UR37, UR6, UR14, UR37 ;  /* 0x0000000e062582a4 */ /* 0x000fe4000f8e0225 */
[----:B------:R-:W-:Y:S09]  /*5e40*/  ULOP3.LUT UP0, URZ, UR11, 0x90, URZ, 0xc0, !UPT ;  /* 0x000000900bff7892 */ /* 0x000ff2000f80c0ff */
[----:B------:R-:W-:Y:S05]  /*5e50*/  BRA.U !UP0, `(.L_x_100) ;  /* 0x00000001087c7547 */ /* 0x000fea000b800000 */
[----:B------:R-:W2:Y:S01]  /*5e60*/  LDCU.64 UR8, c[0x4][0x80] ;  /* 0x01001000ff0877ac */ /* 0x000ea20008000a00 */
[----:B------:R-:W-:Y:S01]  /*5e70*/  MOV R2, 0x0 ;  /* 0x0000000000027802 */ /* 0x000fe20000000f00 */
[----:B------:R-:W-:Y:S02]  /*5e80*/  HFMA2 R12, -RZ, RZ, 0, 5.9604644775390625e-08 ;  /* 0x00000001ff0c7431 */ /* 0x000fe400000001ff */
[----:B------:R-:W-:Y:S01]  /*5e90*/  IMAD.MOV.U32 R8, RZ, RZ, 0x70 ;  /* 0x00000070ff087424 */ /* 0x000fe200078e00ff */
[----:B------:R3:W4:Y:S01]  /*5ea0*/  LDC.64 R14, c[0x4][R2] ;  /* 0x01000000020e7b82 */ /* 0x0007220000000a00 */
[----:B------:R-:W1:Y:S01]  /*5eb0*/  LDCU.64 UR6, c[0x4][0x88] ;  /* 0x01001100ff0677ac */ /* 0x000e620008000a00 */
[----:B------:R-:W-:Y:S01]  /*5ec0*/  IMAD.MOV.U32 R13, RZ, RZ, RZ ;  /* 0x000000ffff0d7224 */ /* 0x000fe200078e00ff */
[----:B------:R-:W1:Y:S01]  /*5ed0*/  LDCU.64 UR4, c[0x4][0x8] ;  /* 0x01000100ff0477ac */ /* 0x000e620008000a00 */
[----:B--2---:R-:W-:Y:S01]  /*5ee0*/  MOV R5, UR9 ;  /* 0x0000000900057c02 */ /* 0x004fe20008000f00 */
[----:B------:R-:W-:Y:S01]  /*5ef0*/  IMAD.U32 R4, RZ, RZ, UR8 ;  /* 0x00000008ff047e24 */ /* 0x000fe2000f8e00ff */
[----:B-1----:R-:W-:Y:S01]  /*5f00*/  MOV R7, UR7 ;  /* 0x0000000700077c02 */ /* 0x002fe20008000f00 */
[----:B------:R-:W-:Y:S01]  /*5f10*/  IMAD.U32 R6, RZ, RZ, UR6 ;  /* 0x00000006ff067e24 */ /* 0x000fe2000f8e00ff */
[----:B------:R-:W-:Y:S01]  /*5f20*/  MOV R11, UR5 ;  /* 0x00000005000b7c02 */ /* 0x000fe20008000f00 */
[----:B------:R-:W-:Y:S02]  /*5f30*/  IMAD.U32 R10, RZ, RZ, UR4 ;  /* 0x00000004ff0a7e24 */ /* 0x000fe4000f8e00ff */
[----:B------:R-:W-:Y:S07]  /*5f40*/  LEPC R20, `(.L_x_101) ;  /* 0x000000001014794e */ /* 0x000fee0000000000 */
[----:B---345:R-:W-:Y:S05]  /*5f50*/  CALL.ABS.NOINC R14 ;  /* 0x000000000e007343 */ /* 0x038fea0003c00000 */
.L_x_101:
[----:B------:R-:W1:Y:S01]  /*5f60*/  LDCU.64 UR8, c[0x4][0x80] ;  /* 0x01001000ff0877ac */ /* 0x000e620008000a00 */
[----:B------:R-:W2:Y:S01]  /*5f70*/  LDC.64 R2, c[0x4][R2] ;  /* 0x0100000002027b82 */ /* 0x000ea20000000a00 */
[----:B------:R-:W-:Y:S02]  /*5f80*/  HFMA2 R12, -RZ, RZ, 0, 5.9604644775390625e-08 ;  /* 0x00000001ff0c7431 */ /* 0x000fe400000001ff */
[----:B------:R-:W-:Y:S02]  /*5f90*/  IMAD.MOV.U32 R8, RZ, RZ, 0x70 ;  /* 0x00000070ff087424 */ /* 0x000fe400078e00ff */
[----:B------:R-:W-:Y:S01]  /*5fa0*/  IMAD.MOV.U32 R13, RZ, RZ, RZ ;  /* 0x000000ffff0d7224 */ /* 0x000fe200078e00ff */
[----:B------:R-:W3:Y:S01]  /*5fb0*/  LDCU.64 UR6, c[0x4][0x88] ;  /* 0x01001100ff0677ac */ /* 0x000ee20008000a00 */
[----:B------:R-:W4:Y:S01]  /*5fc0*/  LDCU.64 UR4, c[0x4][0x8] ;  /* 0x01000100ff0477ac */ /* 0x000f220008000a00 */
[----:B-1----:R-:W-:Y:S02]  /*5fd0*/  MOV R4, UR8 ;  /* 0x0000000800047c02 */ /* 0x002fe40008000f00 */
[----:B------:R-:W-:Y:S02]  /*5fe0*/  MOV R5, UR9 ;  /* 0x0000000900057c02 */ /* 0x000fe40008000f00 */
[----:B---3--:R-:W-:Y:S01]  /*5ff0*/  MOV R7, UR7 ;  /* 0x0000000700077c02 */ /* 0x008fe20008000f00 */
[----:B------:R-:W-:Y:S01]  /*6000*/  IMAD.U32 R6, RZ, RZ, UR6 ;  /* 0x00000006ff067e24 */ /* 0x000fe2000f8e00ff */
[----:B----4-:R-:W-:Y:S01]  /*6010*/  MOV R11, UR5 ;  /* 0x00000005000b7c02 */ /* 0x010fe20008000f00 */
[----:B------:R-:W-:Y:S02]  /*6020*/  IMAD.U32 R10, RZ, RZ, UR4 ;  /* 0x00000004ff0a7e24 */ /* 0x000fe4000f8e00ff */
[----:B------:R-:W-:Y:S07]  /*6030*/  LEPC R20, `(.L_x_100) ;  /* 0x000000001014794e */ /* 0x000fee0000000000 */
[----:B--2---:R-:W-:Y:S05]  /*6040*/  CALL.ABS.NOINC R2 ;  /* 0x0000000002007343 */ /* 0x004fea0003c00000 */
.L_x_100:
[----:B------:R-:W-:Y:S02]  /*6050*/  R2UR UR6, R52 ;  /* 0x00000000340672ca */ /* 0x000fe400000e0000 */
[----:B------:R-:W-:Y:S02]  /*6060*/  R2UR UR5, R49 ;  /* 0x00000000310572ca */ /* 0x000fe400000e0000 */
[----:B------:R-:W-:Y:S02]  /*6070*/  R2UR UR4, R48 ;  /* 0x00000000300472ca */ /* 0x000fe400000e0000 */
[----:B------:R-:W-:Y:S02]  /*6080*/  ISETP.NE.U32.AND P4, PT, R42, RZ, PT ;  /* 0x000000ff2a00720c */ /* 0x000fe40003f85070 */
[----:B------:R-:W-:Y:S02]  /*6090*/  ISETP.NE.U32.AND P2, PT, RZ, UR60, PT ;  /* 0x0000003cff007c0c */ /* 0x000fe4000bf45070 */
[----:B------:R-:W-:Y:S02]  /*60a0*/  ISETP.NE.AND.EX P4, PT, R43, RZ, PT, P4 ;  /* 0x000000ff2b00720c */ /* 0x000fe40003f85340 */
[----:B------:R-:W-:Y:S01]  /*60b0*/  ISETP.NE.AND.EX P2, PT, RZ, UR61, PT, P2 ;  /* 0x0000003dff007c0c */ /* 0x000fe2000bf45320 */
[----:B------:R-:W-:Y:S02]  /*60c0*/  UISETP.NE.AND UP2, UPT, UR6, URZ, UPT ;  /* 0x000000ff0600728c */ /* 0x000fe4000bf45270 */
[----:B------:R-:W-:Y:S04]  /*60d0*/  UISETP.NE.U32.AND UP0, UPT, UR5, URZ, UPT ;  /* 0x000000ff0500728c */ /* 0x000fe8000bf05070 */
[----:B------:R-:W-:Y:S01]  /*60e0*/  UISETP.NE.AND.EX UP1, UPT, UR4, URZ, UPT, UP0 ;  /* 0x000000ff0400728c */ /* 0x000fe2000bf25300 */
[----:B------:R-:W-:Y:S01]  /*60f0*/  PLOP3.LUT P1, PT, PT, PT, UP2, 0x80, 0x8 ;  /* 0x000000000008781c */ /* 0x000fe20003f2f028 */
[----:B------:R-:W-:Y:S03]  /*6100*/  UPLOP3.LUT UP0, UPT, UPT, UPT, UPT, 0x40, 0x4 ;  /* 0x000000000004789c */ /* 0x000fe60003f0e870 */
[----:B------:R-:W-:Y:S06]  /*6110*/  @UP2 UPLOP3.LUT UP0, UPT, UPT, UPT, UP1, 0x80, 0x8 ;  /* 0x000000000008289c */ /* 0x000fec0003f0f010 */
[----:B------:R-:W-:Y:S01]  /*6120*/  PLOP3.LUT P0, PT, PT, PT, UP0, 0x80, 0x8 ;  /* 0x000000000008781c */ /* 0x000fe20003f0f008 */
[----:B------:R-:W-:Y:S01]  /*6130*/  @!UPT UIADD3 URZ, UPT, UPT, URZ, URZ, URZ ;  /* 0x000000fffffff290 */ /* 0x000fe2000fffe0ff */
[----:B------:R-:W-:Y:S11]  /*6140*/  BRA.U !UP1, `(.L_x_102) ;  /* 0x0000000109407547 */ /* 0x000ff6000b800000 */
[----:B------:R-:W-:Y:S01]  /*6150*/  UISETP.NE.U32.AND UP0, UPT, UR60, URZ, UPT ;  /* 0x000000ff3c00728c */ /* 0x000fe2000bf05070 */
[----:B------:R-:W-:Y:S01]  /*6160*/  R2UR UR6, R49 ;  /* 0x00000000310672ca */ /* 0x000fe200000e0000 */
[----:B------:R-:W2:Y:S01]  /*6170*/  LDCU.64 UR8, c[0x0][0x358] ;  /* 0x00006b00ff0877ac */ /* 0x000ea20008000a00 */
[----:B------:R-:W-:Y:S02]  /*6180*/  HFMA2 R46, -RZ, RZ, 0, 5.9604644775390625e-08 ;  /* 0x00000001ff2e7431 */ /* 0x000fe400000001ff */
[----:B-1----:R-:W-:Y:S01]  /*6190*/  IMAD.MOV.U32 R0, RZ, RZ, 0x1 ;  /* 0x00000001ff007424 */ /* 0x002fe200078e00ff */
[----:B------:R-:W-:Y:S06]  /*61a0*/  UISETP.NE.AND.EX UP0, UPT, UR61, URZ, UPT, UP0 ;  /* 0x000000ff3d00728c */ /* 0x000fec000bf05300 */
[----:B------:R-:W-:Y:S05]  /*61b0*/  PLOP3.LUT P3, PT, PT, PT, UP0, 0x80, 0x8 ;  /* 0x000000000008781c */ /* 0x000fea0003f6f008 */
[----:B------:R-:W1:Y:S01]  /*61c0*/  @UP0 LDCU.64 UR4, c[0x0][0x888] ;  /* 0x00011100ff0407ac */ /* 0x000e620008000a00 */
[----:B------:R-:W-:Y:S07]  /*61d0*/  @UP0 UIMAD UR6, UR36, UR6, URZ ;  /* 0x00000006240602a4 */ /* 0x000fee000f8e02ff */
[----:B------:R-:W-:Y:S01]  /*61e0*/  @!P3 PRMT R46, R0, 0x7610, R46 ;  /* 0x00007610002eb816 */ /* 0x000fe2000000002e */
[----:B-1----:R-:W-:Y:S06]  /*61f0*/  @UP0 UIMAD.WIDE UR4, UR6, 0x4, UR4 ;  /* 0x00000004060408a5 */ /* 0x002fec000f8e0204 */
[----:B-----5:R-:W-:Y:S02]  /*6200*/  IMAD.U32 R26, RZ, RZ, UR4 ;  /* 0x00000004ff1a7e24 */ /* 0x020fe4000f8e00ff */
[----:B------:R-:W-:Y:S03]  /*6210*/  IMAD.U32 R27, RZ, RZ, UR5 ;  /* 0x00000005ff1b7e24 */ /* 0x000fe6000f8e00ff */
[----:B------:R-:W1:Y:S02]  /*6220*/  @!UP0 LDCU UR4, c[0x0][0x880] ;  /* 0x00011000ff0487ac */ /* 0x000e640008000800 */
[----:B--2---:R2:W5:Y:S02]  /*6230*/  @P3 LDG.E R26, desc[UR8][R26.64] ;  /* 0x000000081a1a3981 */ /* 0x004564000c1e1900 */
[----:B-12---:R-:W-:Y:S02]  /*6240*/  @!P3 MOV R26, UR4 ;  /* 0x00000004001abc02 */ /* 0x006fe40008000f00 */
.L_x_102:
[----:B------:R-:W-:Y:S05]  /*6250*/  @!P4 BRA `(.L_x_103) ;  /* 0x000000000024c947 */ /* 0x000fea0003800000 */
[----:B------:R-:W-:Y:S01]  /*6260*/  ISETP.NE.U32.AND P3, PT, R40, RZ, PT ;  /* 0x000000ff2800720c */ /* 0x000fe20003f65070 */
[----:B------:R-:W2:Y:S03]  /*6270*/  LDCU.64 UR4, c[0x0][0x358] ;  /* 0x00006b00ff0477ac */ /* 0x000ea60008000a00 */
[----:B------:R-:W-:Y:S11]  /*6280*/  ISETP.NE.AND.EX P3, PT, R41, RZ, PT, P3 ;  /* 0x000000ff2900720c */ /* 0x000ff60003f65330 */
[----:B------:R-:W-:Y:S02]  /*6290*/  @!UPT UIADD3 URZ, UPT, UPT, URZ, URZ, URZ ;  /* 0x000000fffffff290 */ /* 0x000fe4000fffe0ff */
[----:B------:R-:W3:Y:S01]  /*62a0*/  @P3 LDC.64 R2, c[0x0][0x8a8] ;  /* 0x00022a00ff023b82 */ /* 0x000ee20000000a00 */
[----:B-1----:R-:W-:Y:S04]  /*62b0*/  @P3 IMAD R0, R42, UR36, RZ ;  /* 0x000000242a003c24 */ /* 0x002fe8000f8e02ff */
[----:B---3--:R-:W-:Y:S05]  /*62c0*/  @P3 IMAD.WIDE R2, R0, 0x4, R2 ;  /* 0x0000000400023825 */ /* 0x008fea00078e0202 */
[----:B--2--5:R2:W5:Y:S02]  /*62d0*/  @P3 LDG.E R24, desc[UR4][R2.64] ;  /* 0x0000000402183981 */ /* 0x024564000c1e1900 */
[----:B--2---:R-:W3:Y:S02]  /*62e0*/  @!P3 LDC R24, c[0x0][0x8a0] ;  /* 0x00022800ff18bb82 */ /* 0x004ee40000000800 */
.L_x_103:
[----:B-----5:R-:W-:Y:S01]  /*62f0*/  FSETP.NEU.AND P3, PT, R26, RZ, PT ;  /* 0x000000ff1a00720b */ /* 0x020fe20003f6d000 */
[----:B------:R-:W-:Y:S01]  /*6300*/  ULOP3.LUT UR4, UR54, 0x1, URZ, 0x3c, !UPT ;  /* 0x0000000136047892 */ /* 0x000fe2000f8e3cff */
[----:B------:R-:W-:Y:S01]  /*6310*/  SEL R4, RZ, 0xffffffff, P2 ;  /* 0xffffffffff047807 */ /* 0x000fe20001000000 */
[----:B------:R-:W-:Y:S01]  /*6320*/  IMAD.U32 R62, RZ, RZ, UR47 ;  /* 0x0000002fff3e7e24 */ /* 0x000fe2000f8e00ff */
[----:B------:R-:W-:Y:S01]  /*6330*/  @P1 LOP3.LUT P2, RZ, R46, 0xff, RZ, 0xc0, !PT ;  /* 0x000000ff2eff1812 */ /* 0x000fe2000784c0ff */
[----:B------:R-:W-:Y:S01]  /*6340*/  IMAD.SHL.U32 R64, R44, 0x2, RZ ;  /* 0x000000022c407824 */ /* 0x000fe200078e00ff */
[----:B-1----:R-:W-:Y:S01]  /*6350*/  @P1 SEL R0, RZ, 0xffffffff, P3 ;  /* 0xffffffffff001807 */ /* 0x002fe20001800000 */
[----:B------:R-:W-:Y:S01]  /*6360*/  IMAD.U32 R66, RZ, RZ, UR4 ;  /* 0x00000004ff427e24 */ /* 0x000fe2000f8e00ff */
[----:B------:R-:W-:Y:S01]  /*6370*/  LEA R53, R22, UR45, 0x3 ;  /* 0x0000002d16357c11 */ /* 0x000fe2000f8e18ff */
[----:B------:R-:W-:Y:S01]  /*6380*/  IMAD.SHL.U32 R62, R62, 0x1000, RZ ;  /* 0x000010003e3e7824 */ /* 0x000fe200078e00ff */
[----:B------:R-:W-:Y:S01]  /*6390*/  @P0 SEL R0, R4, R0, !P2 ;  /* 0x0000000004000207 */ /* 0x000fe20005000000 */
[----:B------:R-:W-:Y:S01]  /*63a0*/  BSSY B1, `(.L_x_104) ;  /* 0x0000035000017945 */ /* 0x000fe20003800000 */
[----:B------:R-:W-:Y:S01]  /*63b0*/  PLOP3.LUT P2, PT, PT, PT, UP1, 0x80, 0x8 ;  /* 0x000000000008781c */ /* 0x000fe20003f4f018 */
[----:B------:R-:W-:Y:S01]  /*63c0*/  IMAD.MOV.U32 R65, RZ, RZ, 0x1 ;  /* 0x00000001ff417424 */ /* 0x000fe200078e00ff */
[----:B------:R-:W-:Y:S01]  /*63d0*/  @P1 LOP3.LUT R0, R0, 0x1, RZ, 0xc0, !PT ;  /* 0x0000000100001812 */ /* 0x000fe200078ec0ff */
[----:B------:R-:W-:Y:S01]  /*63e0*/  IMAD R25, R22, 0x20, R23 ;  /* 0x0000002016197824 */ /* 0x000fe200078e0217 */
[----:B------:R-:W-:Y:S01]  /*63f0*/  LOP3.LUT P4, R54, R46, 0xff, RZ, 0xc0, !PT ;  /* 0x000000ff2e367812 */ /* 0x000fe2000788c0ff */
[----:B------:R-:W-:Y:S01]  /*6400*/  IMAD.U32 R63, RZ, RZ, UR47 ;  /* 0x0000002fff3f7e24 */ /* 0x000fe2000f8e00ff */
[----:B------:R-:W-:Y:S01]  /*6410*/  ISETP.NE.U32.OR P6, PT, R0, 0x1, !P1 ;  /* 0x000000010000780c */ /* 0x000fe20004fc5470 */
[----:B------:R-:W-:Y:S01]  /*6420*/  IMAD.U32 R0, RZ, RZ, UR47 ;  /* 0x0000002fff007e24 */ /* 0x000fe2000f8e00ff */
[----:B------:R-:W-:Y:S02]  /*6430*/  SEL R3, RZ, 0xffffffff, P3 ;  /* 0xffffffffff037807 */ /* 0x000fe40001800000 */
[----:B------:R-:W-:Y:S02]  /*6440*/  CS2R R38, SRZ ;  /* 0x0000000000267805 */ /* 0x000fe4000001ff00 */
[----:B------:R-:W-:Y:S02]  /*6450*/  P2R R60, PR, RZ, 0x40 ;  /* 0x00000040ff3c7803 */ /* 0x000fe40000000000 */
[----:B------:R-:W-:Y:S02]  /*6460*/  CS2R R36, SRZ ;  /* 0x0000000000247805 */ /* 0x000fe4000001ff00 */
[----:B------:R-:W-:Y:S02]  /*6470*/  LEA R0, R0, UR45, 0x3 ;  /* 0x0000002d00007c11 */ /* 0x000fe4000f8e18ff */
[----:B------:R-:W-:Y:S02]  /*6480*/  CS2R R30, SRZ ;  /* 0x00000000001e7805 */ /* 0x000fe4000001ff00 */
[----:B------:R-:W-:Y:S02]  /*6490*/  @P2 SEL R3, R4, R3, !P4 ;  /* 0x0000000304032207 */ /* 0x000fe40006000000 */
[----:B------:R-:W-:Y:S02]  /*64a0*/  CS2R R28, SRZ ;  /* 0x00000000001c7805 */ /* 0x000fe4000001ff00 */
[----:B------:R-:W-:Y:S02]  /*64b0*/  IADD3 R27, PT, PT, R62, UR45, R64 ;  /* 0x0000002d3e1b7c10 */ /* 0x000fe4000fffe040 */
[----:B------:R-:W-:Y:S02]  /*64c0*/  LOP3.LUT R3, R3, 0x1, RZ, 0xc0, !PT ;  /* 0x0000000103037812 */ /* 0x000fe400078ec0ff */
[----:B------:R-:W-:Y:S02]  /*64d0*/  @P6 SHF.L.U32 R2, R66, 0x1f, RZ ;  /* 0x0000001f42026819 */ /* 0x000fe400000006ff */
[----:B------:R-:W-:Y:S02]  /*64e0*/  ISETP.NE.U32.AND P5, PT, R3, 0x1, PT ;  /* 0x000000010300780c */ /* 0x000fe40003fa5070 */
[----:B------:R1:W2:Y:S02]  /*64f0*/  @P6 SYNCS.PHASECHK.TRANS64.TRYWAIT P1, [R0+URZ+0x40], R2 ;  /* 0x00004002000065a7 */ /* 0x0002a400080211ff */
[----:B------:R-:W-:Y:S02]  /*6500*/  P2R R67, PR, RZ, 0x20 ;  /* 0x00000020ff437803 */ /* 0x000fe40000000000 */
[----:B-1----:R-:W-:Y:S04]  /*6510*/  SHF.L.U32 R2, R57, 0x1f, RZ ;  /* 0x0000001f39027819 */ /* 0x002fe800000006ff */
[----:B------:R1:W4:Y:S01]  /*6520*/  SYNCS.PHASECHK.TRANS64.TRYWAIT P0, [R53+URZ+0xa0], R2 ;  /* 0x0000a002350075a7 */ /* 0x00032200080011ff */
[----:B--2---:R-:W-:Y:S01]  /*6530*/  @P6 SEL R65, RZ, 0x1, !P1 ;  /* 0x00000001ff416807 */ /* 0x004fe20004800000 */
[----:B-1----:R-:W-:Y:S06]  /*6540*/  @!P6 BRA `(.L_x_105) ;  /* 0x000000000068e947 */ /* 0x002fec0003800000 */
[----:B------:R-:W-:Y:S01]  /*6550*/  LOP3.LUT P6, RZ, R45, 0x40, RZ, 0xc0, !PT ;  /* 0x000000402dff7812 */ /* 0x000fe200078cc0ff */
[----:B------:R-:W-:Y:S01]  /*6560*/  VIADD R3, R27, 0x200 ;  /* 0x000002001b037836 */ /* 0x000fe20000000000 */
[----:B------:R-:W-:Y:S01]  /*6570*/  ISETP.NE.AND P2, PT, R65, RZ, PT ;  /* 0x000000ff4100720c */ /* 0x000fe20003f45270 */
[----:B------:R-:W-:Y:S01]  /*6580*/  BSSY B0, `(.L_x_106) ;  /* 0x000000d000007945 */ /* 0x000fe20003800000 */
[----:B------:R-:W-:Y:S01]  /*6590*/  PLOP3.LUT P1, PT, PT, PT, PT, 0x8, 0x80 ;  /* 0x000000000080781c */ /* 0x000fe20003f2e170 */
[----:B------:R-:W-:Y:S01]  /*65a0*/  @P5 VIADD R4, R27, 0x210 ;  /* 0x000002101b045836 */ /* 0x000fe20000000000 */
[----:B------:R-:W-:Y:S02]  /*65b0*/  @P5 PLOP3.LUT P1, PT, P6, PT, PT, 0x80, 0x8 ;  /* 0x000000000008581c */ /* 0x000fe4000372f070 */
[----:B------:R-:W-:Y:S02]  /*65c0*/  CS2R R38, SRZ ;  /* 0x0000000000267805 */ /* 0x000fe4000001ff00 */
[----:B------:R-:W-:Y:S02]  /*65d0*/  CS2R R36, SRZ ;  /* 0x0000000000247805 */ /* 0x000fe4000001ff00 */
[----:B------:R-:W-:Y:S02]  /*65e0*/  CS2R R30, SRZ ;  /* 0x00000000001e7805 */ /* 0x000fe4000001ff00 */
[----:B------:R-:W-:Y:S05]  /*65f0*/  CS2R R28, SRZ ;  /* 0x00000000001c7805 */ /* 0x000fea000001ff00 */
[----:B------:R-:W-:Y:S01]  /*6600*/  @P1 VIADD R4, R3, 0xfffffff0 ;  /* 0xfffffff003041836 */ /* 0x000fe20000000000 */
[----:B------:R-:W-:Y:S06]  /*6610*/  @P2 BRA `(.L_x_107) ;  /* 0x00000000000c2947 */ /* 0x000fec0003800000 */
[----:B------:R-:W-:Y:S04]  /*6620*/  SHF.L.U32 R3, R66, 0x1f, RZ ;  /* 0x0000001f42037819 */ /* 0x000fe800000006ff */
[----:B------:R-:W1:Y:S02]  /*6630*/  SYNCS.PHASECHK.TRANS64.TRYWAIT P1, [R0+URZ+0x40], R3 ;  /* 0x00004003000075a7 */ /* 0x000e6400080211ff */
[----:B-1----:R-:W-:Y:S05]  /*6640*/  @!P1 BRA `(.L_x_108) ;  /* 0x0000002000089947 */ /* 0x002fea0003800000 */
.L_x_107:
[----:B------:R-:W-:Y:S05]  /*6650*/  BSYNC B0 ;  /* 0x0000000000007941 */ /* 0x000fea0003800000 */
.L_x_106:
[----:B------:R-:W-:Y:S01]  /*6660*/  UIADD3 UR4, UPT, UPT, UR47, 0x1, URZ ;  /* 0x000000012f047890 */ /* 0x000fe2000fffe0ff */
[----:B------:R-:W-:Y:S03]  /*6670*/  ISETP.NE.AND P1, PT, R67, RZ, PT ;  /* 0x000000ff4300720c */ /* 0x000fe60003f25270 */
[----:B------:R-:W-:Y:S04]  /*6680*/  UISETP.NE.AND UP0, UPT, UR4, 0x3, UPT ;  /* 0x000000030400788c */ /* 0x000fe8000bf05270 */
[----:B------:R-:W-:Y:S02]  /*6690*/  USEL UR5, URZ, 0x1, UP0 ;  /* 0x00000001ff057887 */ /* 0x000fe40008000000 */
[----:B------:R-:W-:Y:S04]  /*66a0*/  USEL UR4, UR4, URZ, UP0 ;  /* 0x000000ff04047287 */ /* 0x000fe80008000000 */
[----:B------:R2:W1:Y:S01]  /*66b0*/  @P1 LDS.128 R36, [R4] ;  /* 0x0000000004241984 */ /* 0x0004620000000c00 */
[----:B------:R-:W-:Y:S01]  /*66c0*/  LOP3.LUT R66, R66, UR5, RZ, 0x3c, !PT ;  /* 0x0000000542427c12 */ /* 0x000fe2000f8e3cff */
[----:B------:R-:W-:Y:S02]  /*66d0*/  IMAD.U32 R63, RZ, RZ, UR4 ;  /* 0x00000004ff3f7e24 */ /* 0x000fe4000f8e00ff */
[----:B------:R2:W1:Y:S04]  /*66e0*/  @P1 LDS.128 R28, [R27+0x200] ;  /* 0x000200001b1c1984 */ /* 0x0004680000000c00 */
.L_x_105:
[----:B------:R-:W-:Y:S05]  /*66f0*/  BSYNC B1 ;  /* 0x0000000000017941 */ /* 0x000fea0003800000 */
.L_x_104:
[----:B-1----:R-:W-:Y:S04]  /*6700*/  SHF.R.U32.HI R0, RZ, 0x15, R25 ;  /* 0x00000015ff007819 */ /* 0x002fe80000011619 */
[----:B------:R-:W-:Y:S01]  /*6710*/  LOP3.LUT P1, RZ, R0, 0x3, R47, 0x48, !PT ;  /* 0x0000000300ff7812 */ /* 0x000fe2000782482f */
[----:B------:R-:W-:Y:S01]  /*6720*/  @!UPT UIADD3 URZ, UPT, UPT, URZ, URZ, URZ ;  /* 0x000000fffffff290 */ /* 0x000fe2000fffe0ff */
[----:B----4-:R-:W-:Y:S11]  /*6730*/  @P0 BRA `(.L_x_109) ;  /* 0x0000000000080947 */ /* 0x010ff60003800000 */
[----:B------:R-:W1:Y:S02]  /*6740*/  SYNCS.PHASECHK.TRANS64.TRYWAIT P0, [R53+URZ+0xa0], R2 ;  /* 0x0000a002350075a7 */ /* 0x000e6400080011ff */
[----:B-1----:R-:W-:Y:S05]  /*6750*/  @!P0 BRA `(.L_x_110) ;  /* 0x0000001c00d88947 */ /* 0x002fea0003800000 */
.L_x_109:
[----:B------:R-:W-:Y:S05]  /*6760*/  @!P1 BRA `(.L_x_111) ;  /* 0x0000000000409947 */ /* 0x000fea0003800000 */
[----:B------:R-:W4:Y:S01]  /*6770*/  LDCU.64 UR8, c[0x4][0x70] ;  /* 0x01000e00ff0877ac */ /* 0x000f220008000a00 */
[----:B------:R-:W-:Y:S01]  /*6780*/  MOV R3, 0x0 ;  /* 0x0000000000037802 */ /* 0x000fe20000000f00 */
[----:B------:R-:W-:Y:S02]  /*6790*/  HFMA2 R12, -RZ, RZ, 0, 5.9604644775390625e-08 ;  /* 0x00000001ff0c7431 */ /* 0x000fe400000001ff */
[----:B------:R-:W-:Y:S02]  /*67a0*/  IMAD.MOV.U32 R8, RZ, RZ, 0x192 ;  /* 0x00000192ff087424 */ /* 0x000fe400078e00ff */
[----:B------:R-:W-:Y:S01]  /*67b0*/  IMAD.MOV.U32 R13, RZ, RZ, RZ ;  /* 0x000000ffff0d7224 */ /* 0x000fe200078e00ff */
[----:B------:R-:W5:Y:S01]  /*67c0*/  LDCU.64 UR6, c[0x4][0x78] ;  /* 0x01000f00ff0677ac */ /* 0x000f620008000a00 */
[----:B-1----:R-:W1:Y:S01]  /*67d0*/  LDC.64 R2, c[0x4][R3] ;  /* 0x0100000003027b82 */ /* 0x002e620000000a00 */
[----:B------:R-:W3:Y:S01]  /*67e0*/  LDCU.64 UR4, c[0x4][0x10] ;  /* 0x01000200ff0477ac */ /* 0x000ee20008000a00 */
[----:B----4-:R-:W-:Y:S01]  /*67f0*/  MOV R5, UR9 ;  /* 0x0000000900057c02 */ /* 0x010fe20008000f00 */
[----:B--2---:R-:W-:Y:S01]  /*6800*/  IMAD.U32 R4, RZ, RZ, UR8 ;  /* 0x00000008ff047e24 */ /* 0x004fe2000f8e00ff */
[----:B-----5:R-:W-:Y:S01]  /*6810*/  MOV R7, UR7 ;  /* 0x0000000700077c02 */ /* 0x020fe20008000f00 */
[----:B------:R-:W-:Y:S01]  /*6820*/  IMAD.U32 R6, RZ, RZ, UR6 ;  /* 0x00000006ff067e24 */ /* 0x000fe2000f8e00ff */
[----:B---3--:R-:W-:Y:S01]  /*6830*/  MOV R11, UR5 ;  /* 0x00000005000b7c02 */ /* 0x008fe20008000f00 */
[----:B------:R-:W-:Y:S02]  /*6840*/  IMAD.U32 R10, RZ, RZ, UR4 ;  /* 0x00000004ff0a7e24 */ /* 0x000fe4000f8e00ff */
[----:B------:R-:W-:Y:S07]  /*6850*/  LEPC R20, `(.L_x_111) ;  /* 0x000000001014794e */ /* 0x000fee0000000000 */
[----:B-1----:R-:W-:Y:S05]  /*6860*/  CALL.ABS.NOINC R2 ;  /* 0x0000000002007343 */ /* 0x002fea0003c00000 */
.L_x_111:
[----:B------:R-:W-:Y:S05]  /*6870*/  WARPSYNC.ALL ;  /* 0x0000000000007948 */ /* 0x000fea0003800000 */
[----:B------:R-:W-:Y:S01]  /*6880*/  R2UR UR4, R25 ;  /* 0x00000000190472ca */ /* 0x000fe200000e0000 */
[--C-:B------:R-:W-:Y:S01]  /*6890*/  HADD2.F32 R3, -RZ, R28.reuse.H0_H0 ;  /* 0x2000001cff037230 */ /* 0x100fe20000004100 */
[----:B------:R-:W-:Y:S01]  /*68a0*/  MOV R61, 0x10 ;  /* 0x00000010003d7802 */ /* 0x000fe20000000f00 */
[--C-:B------:R-:W-:Y:S01]  /*68b0*/  HADD2.F32 R20, -RZ, R29.reuse.H0_H0 ;  /* 0x2000001dff147230 */ /* 0x100fe20000004100 */
[----:B------:R-:W-:Y:S01]  /*68c0*/  LOP3.LUT P6, RZ, R45, 0x40, RZ, 0xc0, !PT ;  /* 0x000000402dff7812 */ /* 0x000fe200078cc0ff */
[----:B------:R-:W-:Y:S01]  /*68d0*/  HADD2.F32 R21, -RZ, R29.H1_H1 ;  /* 0x3000001dff157230 */ /* 0x000fe20000004100 */
[----:B------:R-:W-:Y:S01]  /*68e0*/  ISETP.NE.AND P0, PT, R58, RZ, PT ;  /* 0x000000ff3a00720c */ /* 0x000fe20003f05270 */
[----:B------:R-:W-:Y:S01]  /*68f0*/  BSSY.RECONVERGENT B0, `(.L_x_112) ;  /* 0x0000051000007945 */ /* 0x000fe20003800200 */
[----:B------:R-:W-:Y:S05]  /*6900*/  SEL R61, R61, 0xfffffff0, !P6 ;  /* 0xfffffff03d3d7807 */ /* 0x000fea0007000000 */
[----:B--2---:R-:W3:Y:S02]  /*6910*/  LDTM.x16 R4, tmem[UR4] ;  /* 0x00000004000479ee */ /* 0x004ee40008240000 */
[C---:B---3--:R-:W-:Y:S01]  /*6920*/  FMUL R0, R24.reuse, R4 ;  /* 0x0000000418007220 */ /* 0x048fe20000400000 */
[----:B------:R-:W-:Y:S02]  /*6930*/  HADD2.F32 R4, -RZ, R28.H1_H1 ;  /* 0x3000001cff047230 */ /* 0x000fe40000004100 */
[C---:B-1----:R-:W-:Y:S01]  /*6940*/  FMUL R2, R24.reuse, R5 ;  /* 0x0000000518027220 */ /* 0x042fe20000400000 */
[----:B------:R-:W-:Y:S01]  /*6950*/  FMUL R7, R24, R7 ;  /* 0x0000000718077220 */ /* 0x000fe20000400000 */
[----:B------:R-:W-:Y:S01]  /*6960*/  FFMA R0, R26, R3, R0 ;  /* 0x000000031a007223 */ /* 0x000fe20000000000 */
[----:B------:R-:W-:Y:S01]  /*6970*/  FMUL R3, R24, R6 ;  /* 0x0000000618037220 */ /* 0x000fe20000400000 */
[----:B------:R-:W-:Y:S01]  /*6980*/  FFMA R2, R26, R4, R2 ;  /* 0x000000041a027223 */ /* 0x000fe20000000002 */
[C---:B------:R-:W-:Y:S01]  /*6990*/  FMUL R4, R24.reuse, R8 ;  /* 0x0000000818047220 */ /* 0x040fe20000400000 */
[C---:B------:R-:W-:Y:S01]  /*69a0*/  FMUL R8, R24.reuse, R12 ;  /* 0x0000000c18087220 */ /* 0x040fe20000400000 */
[----:B------:R-:W-:Y:S01]  /*69b0*/  FMUL R12, R24, R16 ;  /* 0x00000010180c7220 */ /* 0x000fe20000400000 */
[--C-:B------:R-:W-:Y:S01]  /*69c0*/  HADD2.F32 R16, -RZ, R30.reuse.H0_H0 ;  /* 0x2000001eff107230 */ /* 0x100fe20000004100 */
[----:B------:R-:W-:Y:S01]  /*69d0*/  F2FP.F16.F32.PACK_AB R32, R2, R0 ;  /* 0x000000000220723e */ /* 0x000fe200000000ff */
[----:B------:R-:W-:Y:S02]  /*69e0*/  HADD2.F32 R0, -RZ, R30.H1_H1 ;  /* 0x3000001eff007230 */ /* 0x000fe40000004100 */
[----:B------:R-:W-:Y:S01]  /*69f0*/  FMUL R5, R24, R9 ;  /* 0x0000000918057220 */ /* 0x000fe20000400000 */
[C---:B------:R-:W-:Y:S01]  /*6a00*/  FFMA R3, R26.reuse, R20, R3 ;  /* 0x000000141a037223 */ /* 0x040fe20000000003 */
[C---:B------:R-:W-:Y:S01]  /*6a10*/  FFMA R7, R26.reuse, R21, R7 ;  /* 0x000000151a077223 */ /* 0x040fe20000000007 */
[--C-:B------:R-:W-:Y:S02]  /*6a20*/  HADD2.F32 R2, -RZ, R31.reuse.H0_H0 ;  /* 0x2000001fff027230 */ /* 0x100fe40000004100 */
[----:B------:R-:W-:Y:S01]  /*6a30*/  FFMA R4, R26, R16, R4 ;  /* 0x000000101a047223 */ /* 0x000fe20000000004 */
[----:B------:R-:W-:Y:S01]  /*6a40*/  FMUL R6, R24, R10 ;  /* 0x0000000a18067220 */ /* 0x000fe20000400000 */
[----:B------:R-:W-:Y:S01]  /*6a50*/  FFMA R5, R26, R0, R5 ;  /* 0x000000001a057223 */ /* 0x000fe20000000005 */
[----:B------:R-:W-:Y:S02]  /*6a60*/  HADD2.F32 R16, -RZ, R31.H1_H1 ;  /* 0x3000001fff107230 */ /* 0x000fe40000004100 */
[----:B------:R-:W-:Y:S01]  /*6a70*/  FMUL R11, R24, R11 ;  /* 0x0000000b180b7220 */ /* 0x000fe20000400000 */
[--C-:B------:R-:W-:Y:S02]  /*6a80*/  HADD2.F32 R0, -RZ, R36.reuse.H0_H0 ;  /* 0x20000024ff007230 */ /* 0x100fe40000004100 */
[C---:B------:R-:W-:Y:S01]  /*6a90*/  FFMA R6, R26.reuse, R2, R6 ;  /* 0x000000021a067223 */ /* 0x040fe20000000006 */
[----:B------:R-:W-:Y:S01]  /*6aa0*/  F2FP.F16.F32.PACK_AB R33, R7, R3 ;  /* 0x000000030721723e */ /* 0x000fe200000000ff */
[----:B------:R-:W-:Y:S02]  /*6ab0*/  HADD2.F32 R2, -RZ, R36.H1_H1 ;  /* 0x30000024ff027230 */ /* 0x000fe40000004100 */
[----:B------:R-:W-:Y:S01]  /*6ac0*/  FFMA R11, R26, R16, R11 ;  /* 0x000000101a0b7223 */ /* 0x000fe2000000000b */
[----:B------:R-:W-:Y:S01]  /*6ad0*/  FMUL R9, R24, R13 ;  /* 0x0000000d18097220 */ /* 0x000fe20000400000 */
[--C-:B------:R-:W-:Y:S02]  /*6ae0*/  HADD2.F32 R3, -RZ, R37.reuse.H0_H0 ;  /* 0x20000025ff037230 */ /* 0x100fe40000004100 */
[----:B------:R-:W-:Y:S01]  /*6af0*/  FFMA R8, R26, R0, R8 ;  /* 0x000000001a087223 */ /* 0x000fe20000000008 */
[C---:B------:R-:W-:Y:S01]  /*6b00*/  FMUL R10, R24.reuse, R14 ;  /* 0x0000000e180a7220 */ /* 0x040fe20000400000 */
[----:B------:R-:W-:Y:S02]  /*6b10*/  HADD2.F32 R0, -RZ, R37.H1_H1 ;  /* 0x30000025ff007230 */ /* 0x000fe40000004100 */
[----:B------:R-:W-:Y:S01]  /*6b20*/  FMUL R15, R24, R15 ;  /* 0x0000000f180f7220 */ /* 0x000fe20000400000 */
[C---:B------:R-:W-:Y:S01]  /*6b30*/  FFMA R9, R26.reuse, R2, R9 ;  /* 0x000000021a097223 */ /* 0x040fe20000000009 */
[C---:B------:R-:W-:Y:S01]  /*6b40*/  FFMA R10, R26.reuse, R3, R10 ;  /* 0x000000031a0a7223 */ /* 0x040fe2000000000a */
[--C-:B------:R-:W-:Y:S01]  /*6b50*/  HADD2.F32 R2, -RZ, R38.reuse.H0_H0 ;  /* 0x20000026ff027230 */ /* 0x100fe20000004100 */
[----:B------:R-:W-:Y:S01]  /*6b60*/  F2FP.F16.F32.PACK_AB R34, R5, R4 ;  /* 0x000000040522723e */ /* 0x000fe200000000ff */
[----:B------:R-:W-:Y:S02]  /*6b70*/  HADD2.F32 R3, -RZ, R38.H1_H1 ;  /* 0x30000026ff037230 */ /* 0x000fe40000004100 */
[----:B------:R-:W-:Y:S01]  /*6b80*/  FFMA R15, R26, R0, R15 ;  /* 0x000000001a0f7223 */ /* 0x000fe2000000000f */
[C---:B------:R-:W-:Y:S01]  /*6b90*/  FMUL R13, R24.reuse, R17 ;  /* 0x00000011180d7220 */ /* 0x040fe20000400000 */
[--C-:B------:R-:W-:Y:S02]  /*6ba0*/  HADD2.F32 R4, -RZ, R39.reuse.H0_H0 ;  /* 0x20000027ff047230 */ /* 0x100fe40000004100 */
[C---:B------:R-:W-:Y:S01]  /*6bb0*/  FMUL R14, R24.reuse, R18 ;  /* 0x00000012180e7220 */ /* 0x040fe20000400000 */
[----:B------:R-:W-:Y:S02]  /*6bc0*/  HADD2.F32 R0, -RZ, R39.H1_H1 ;  /* 0x30000027ff007230 */ /* 0x000fe40000004100 */
[----:B------:R-:W-:Y:S01]  /*6bd0*/  FMUL R19, R24, R19 ;  /* 0x0000001318137220 */ /* 0x000fe20000400000 */
[----:B------:R-:W-:Y:S01]  /*6be0*/  F2FP.F16.F32.PACK_AB R35, R11, R6 ;  /* 0x000000060b23723e */ /* 0x000fe200000000ff */
[C---:B------:R-:W-:Y:S01]  /*6bf0*/  FFMA R12, R26.reuse, R2, R12 ;  /* 0x000000021a0c7223 */ /* 0x040fe2000000000c */
[C---:B------:R-:W-:Y:S01]  /*6c00*/  FFMA R13, R26.reuse, R3, R13 ;  /* 0x000000031a0d7223 */ /* 0x040fe2000000000d */
[C---:B------:R-:W-:Y:S01]  /*6c10*/  FFMA R14, R26.reuse, R4, R14 ;  /* 0x000000041a0e7223 */ /* 0x040fe2000000000e */
[----:B------:R-:W-:Y:S01]  /*6c20*/  FFMA R19, R26, R0, R19 ;  /* 0x000000001a137223 */ /* 0x000fe20000000013 */
[----:B------:R1:W-:Y:S01]  /*6c30*/  STS.128 [R27+0x200], R32 ;  /* 0x000200201b007388 */ /* 0x0003e20000000c00 */
[----:B------:R-:W-:Y:S02]  /*6c40*/  F2FP.F16.F32.PACK_AB R8, R9, R8 ;  /* 0x000000080908723e */ /* 0x000fe400000000ff */
[----:B------:R-:W-:Y:S02]  /*6c50*/  F2FP.F16.F32.PACK_AB R9, R15, R10 ;  /* 0x0000000a0f09723e */ /* 0x000fe400000000ff */
[----:B------:R-:W-:Y:S02]  /*6c60*/  F2FP.F16.F32.PACK_AB R10, R13, R12 ;  /* 0x0000000c0d0a723e */ /* 0x000fe400000000ff */
[----:B------:R-:W-:Y:S02]  /*6c70*/  F2FP.F16.F32.PACK_AB R11, R19, R14 ;  /* 0x0000000e130b723e */ /* 0x000fe400000000ff */
[----:B------:R-:W-:Y:S05]  /*6c80*/  IADD3 R0, PT, PT, R27, R61, RZ ;  /* 0x0000003d1b007210 */ /* 0x000fea0007ffe0ff */
[----:B------:R1:W-:Y:S01]  /*6c90*/  STS.128 [R0+0x200], R8 ;  /* 0x0002000800007388 */ /* 0x0003e20000000c00 */
[----:B------:R-:W-:Y:S01]  /*6ca0*/  @!PT LDS RZ, [RZ] ;  /* 0x00000000fffff984 */ /* 0x000fe20000000800 */
[----:B------:R-:W-:Y:S01]  /*6cb0*/  @!PT LDS RZ, [RZ] ;  /* 0x00000000fffff984 */ /* 0x000fe20000000800 */
[----:B------:R-:W-:Y:S01]  /*6cc0*/  @!PT LDS RZ, [RZ] ;  /* 0x00000000fffff984 */ /* 0x000fe20000000800 */
[----:B------:R-:W-:Y:S01]  /*6cd0*/  @!PT LDS RZ, [RZ] ;  /* 0x00000000fffff984 */ /* 0x000fe20000000800 */
[----:B------:R2:W-:Y:S07]  /*6ce0*/  MEMBAR.ALL.CTA ;  /* 0x0000000000007992 */ /* 0x0005ee0000008000 */
[----:B--2---:R-:W2:Y:S02]  /*6cf0*/  FENCE.VIEW.ASYNC.S ;  /* 0x00000000000073c6 */ /* 0x004ea40000000000 */
[----:B--2---:R-:W-:Y:S06]  /*6d00*/  BAR.SYNC.DEFER_BLOCKING 0x1, 0x80 ;  /* 0x0042000000007b1d */ /* 0x004fec0000010000 */
[----:B------:R-:W-:Y:S05]  /*6d10*/  @P0 BRA `(.L_x_113) ;  /* 0x0000000000380947 */ /* 0x000fea0003800000 */
[----:B------:R-:W2:Y:S01]  /*6d20*/  LDCU.64 UR6, c[0x0][0x348] ;  /* 0x00006900ff0677ac */ /* 0x000ea20008000a00 */
[----:B------:R-:W-:Y:S01]  /*6d30*/  R2UR UR5, R62 ;  /* 0x000000003e0572ca */ /* 0x000fe200000e0000 */
[----:B------:R-:W-:Y:S01]  /*6d40*/  UMOV UR51, UR36 ;  /* 0x0000002400337c82 */ /* 0x000fe20008000000 */
[----:B------:R-:W-:Y:S01]  /*6d50*/  UIADD3 UR9, UPT, UPT, UR49, 0x20, URZ ;  /* 0x0000002031097890 */ /* 0x000fe2000fffe0ff */
[----:B------:R-:W-:Y:S01]  /*6d60*/  UMOV UR10, UR50 ;  /* 0x00000032000a7c82 */ /* 0x000fe20008000000 */
[----:B------:R-:W-:Y:S09]  /*6d70*/  UMOV UR11, UR36 ;  /* 0x00000024000b7c82 */ /* 0x000ff20008000000 */
[----:B------:R-:W-:Y:S02]  /*6d80*/  UIADD3 UR5, UPT, UPT, UR45, UR5, URZ ;  /* 0x000000052d057290 */ /* 0x000fe4000fffe0ff */
[----:B--2---:R-:W-:Y:S02]  /*6d90*/  UIADD3 UR4, UP0, UPT, UR6, 0x680, URZ ;  /* 0x0000068006047890 */ /* 0x004fe4000ff1e0ff */
[----:B------:R-:W-:Y:S02]  /*6da0*/  UIADD3 UR48, UPT, UPT, UR5, 0x200, URZ ;  /* 0x0000020005307890 */ /* 0x000fe4000fffe0ff */
[----:B------:R-:W-:Y:S02]  /*6db0*/  UIADD3 UR8, UPT, UPT, UR5, 0xa00, URZ ;  /* 0x00000a0005087890 */ /* 0x000fe4000fffe0ff */
[----:B------:R-:W-:Y:S09]  /*6dc0*/  UIADD3.X UR5, UPT, UPT, URZ, UR7, URZ, UP0, !UPT ;  /* 0x00000007ff057290 */ /* 0x000ff200087fe4ff */
[----:B------:R2:W-:Y:S01]  /*6dd0*/  UTMASTG.3D [UR48], [UR4] ;  /* 0x00000030040073b5 */ /* 0x0005e20008010000 */
[----:B------:R2:W-:Y:S02]  /*6de0*/  UTMASTG.3D [UR8], [UR4] ;  /* 0x00000008040073b5 */ /* 0x0005e40008010000 */
[----:B--2---:R0:W-:Y:S02]  /*6df0*/  UTMACMDFLUSH ;  /* 0x00000000000079b7 */ /* 0x0041e40000000000 */
.L_x_113:
[----:B------:R-:W-:Y:S05]  /*6e00*/  BSYNC.RECONVERGENT B0 ;  /* 0x0000000000007941 */ /* 0x000fea0003800200 */
.L_x_112:
[----:B------:R-:W-:Y:S01]  /*6e10*/  UIADD3 UR46, UPT, UPT, UR47, 0x1, URZ ;  /* 0x000000012f2e7890 */ /* 0x000fe2000fffe0ff */
[----:B------:R-:W-:Y:S03]  /*6e20*/  BSSY.RECONVERGENT B0, `(.L_x_114) ;  /* 0x0000005000007945 */ /* 0x000fe60003800200 */
[----:B------:R-:W-:Y:S04]  /*6e30*/  UISETP.NE.AND UP0, UPT, UR46, 0x3, UPT ;  /* 0x000000032e00788c */ /* 0x000fe8000bf05270 */
[----:B------:R-:W-:Y:S01]  /*6e40*/  USEL UR44, UR46, URZ, UP0 ;  /* 0x000000ff2e2c7287 */ /* 0x000fe20008000000 */
[----:B------:R-:W-:Y:S11]  /*6e50*/  @P0 BRA `(.L_x_115) ;  /* 0x0000000000040947 */ /* 0x000ff60003800000 */
[----:B------:R-:W-:Y:S04]  /*6e60*/  DEPBAR.LE SB0, 0x1 ;  /* 0x000080400000791a */ /* 0x000fe80000000000 */
.L_x_115:
[----:B------:R-:W-:Y:S05]  /*6e70*/  BSYNC.RECONVERGENT B0 ;  /* 0x0000000000007941 */ /* 0x000fea0003800200 */
.L_x_114:
[----:B------:R-:W-:Y:S01]  /*6e80*/  BAR.SYNC.DEFER_BLOCKING 0x1, 0x80 ;  /* 0x0042000000007b1d */ /* 0x000fe20000010000 */
[----:B------:R-:W-:Y:S01]  /*6e90*/  ISETP.NE.AND P1, PT, R60, RZ, PT ;  /* 0x000000ff3c00720c */ /* 0x000fe20003f25270 */
[----:B------:R-:W-:Y:S01]  /*6ea0*/  UISETP.NE.AND UP0, UPT, UR53, URZ, UPT ;  /* 0x000000ff3500728c */ /* 0x000fe2000bf05270 */
[----:B------:R-:W-:Y:S11]  /*6eb0*/  LEA R3, R63, UR45, 0x3 ;  /* 0x0000002d3f037c11 */ /* 0x000ff6000f8e18ff */
[----:B------:R-:W-:Y:S01]  /*6ec0*/  @P1 SHF.L.U32 R4, R66, 0x1f, RZ ;  /* 0x0000001f42041819 */ /* 0x000fe200000006ff */
[----:B------:R-:W-:Y:S06]  /*6ed0*/  BRA.U !UP0, `(.L_x_116) ;  /* 0x0000000108247547 */ /* 0x000fec000b800000 */
[----:B-1----:R-:W1:Y:S01]  /*6ee0*/  S2R R0, SR_CgaCtaId ;  /* 0x0000000000007919 */ /* 0x002e620000008800 */
[----:B------:R-:W-:Y:S01]  /*6ef0*/  IMAD.U32 R2, RZ, RZ, UR52 ;  /* 0x00000034ff027e24 */ /* 0x000fe2000f8e00ff */
[----:B------:R-:W-:Y:S04]  /*6f00*/  UIADD3 UR4, UPT, UPT, UR52, 0x1, URZ ;  /* 0x0000000134047890 */ /* 0x000fe8000fffe0ff */
[----:B------:R-:W-:Y:S01]  /*6f10*/  @P1 LEA R2, R2, UR45, 0x3 ;  /* 0x0000002d02021c11 */ /* 0x000fe2000f8e18ff */
[----:B------:R-:W-:Y:S04]  /*6f20*/  UISETP.NE.AND UP0, UPT, UR4, 0x3, UPT ;  /* 0x000000030400788c */ /* 0x000fe8000bf05270 */
[----:B------:R-:W-:Y:S01]  /*6f30*/  @P1 VIADD R2, R2, 0x58 ;  /* 0x0000005802021836 */ /* 0x000fe20000000000 */
[----:B------:R-:W-:Y:S04]  /*6f40*/  USEL UR52, UR4, URZ, UP0 ;  /* 0x000000ff04347287 */ /* 0x000fe80008000000 */
[----:B-1----:R-:W-:Y:S04]  /*6f50*/  @P1 PRMT R0, R0, 0x654, R2 ;  /* 0x0000065400001816 */ /* 0x002fe80000000002 */
[----:B------:R2:W-:Y:S04]  /*6f60*/  @P1 SYNCS.ARRIVE.TRANS64.RED.A1T0 RZ, [R0+URZ], RZ ;  /* 0x000000ff00ff19a7 */ /* 0x0005e800081004ff */
.L_x_116:
[----:B------:R-:W3:Y:S01]  /*6f70*/  @P1 SYNCS.PHASECHK.TRANS64.TRYWAIT P0, [R3+URZ+0x40], R4 ;  /* 0x00004004030015a7 */ /* 0x000ee200080011ff */
[----:B------:R-:W-:Y:S01]  /*6f80*/  BSSY B1, `(.L_x_117) ;  /* 0x0000012000017945 */ /* 0x000fe20003800000 */
[----:B---3--:R-:W-:Y:S03]  /*6f90*/  @P1 SEL R65, RZ, 0x1, !P0 ;  /* 0x00000001ff411807 */ /* 0x008fe60004000000 */
[----:B------:R-:W-:Y:S05]  /*6fa0*/  @!P1 BRA `(.L_x_118) ;  /* 0x00000000003c9947 */ /* 0x000fea0003800000 */
[----:B------:R-:W-:Y:S01]  /*6fb0*/  ISETP.NE.AND P1, PT, R67, RZ, PT ;  /* 0x000000ff4300720c */ /* 0x000fe20003f25270 */
[----:B------:R-:W-:Y:S01]  /*6fc0*/  BSSY B0, `(.L_x_119) ;  /* 0x0000009000007945 */ /* 0x000fe20003800000 */
[----:B------:R-:W-:Y:S11]  /*6fd0*/  ISETP.NE.AND P0, PT, R65, RZ, PT ;  /* 0x000000ff4100720c */ /* 0x000ff60003f05270 */
[----:B------:R-:W-:Y:S05]  /*6fe0*/  @P1 IMAD R63, R63, 0x1000, R64 ;  /* 0x000010003f3f1824 */ /* 0x000fea00078e0240 */
[----:B-12---:R-:W-:Y:S05]  /*6ff0*/  @P1 IADD3 R0, PT, PT, R63, UR45, RZ ;  /* 0x0000002d3f001c10 */ /* 0x006fea000fffe0ff */
[----:B------:R-:W-:Y:S01]  /*7000*/  @P1 IMAD.IADD R0, R61, 0x1, R0 ;  /* 0x000000013d001824 */ /* 0x000fe200078e0200 */
[----:B------:R-:W-:Y:S06]  /*7010*/  @P0 BRA `(.L_x_120) ;  /* 0x00000000000c0947 */ /* 0x000fec0003800000 */
[----:B------:R-:W-:Y:S04]  /*7020*/  SHF.L.U32 R66, R66, 0x1f, RZ ;  /* 0x0000001f42427819 */ /* 0x000fe800000006ff */
[----:B------:R-:W1:Y:S02]  /*7030*/  SYNCS.PHASECHK.TRANS64.TRYWAIT P0, [R3+URZ+0x40], R66 ;  /* 0x00004042030075a7 */ /* 0x000e6400080011ff */
[----:B-1----:R-:W-:Y:S05]  /*7040*/  @!P0 BRA `(.L_x_121) ;  /* 0x0000001400b08947 */ /* 0x002fea0003800000 */
.L_x_120:
[----:B------:R-:W-:Y:S05]  /*7050*/  BSYNC B0 ;  /* 0x0000000000007941 */ /* 0x000fea0003800000 */
.L_x_119:
[----:B------:R-:W-:Y:S11]  /*7060*/  ISETP.NE.AND P0, PT, R67, RZ, PT ;  /* 0x000000ff4300720c */ /* 0x000ff60003f05270 */
[----:B------:R-:W-:Y:S02]  /*7070*/  @!UPT UIADD3 URZ, UPT, UPT, URZ, URZ, URZ ;  /* 0x000000fffffff290 */ /* 0x000fe4000fffe0ff */
[----:B------:R3:W4:Y:S04]  /*7080*/  @P0 LDS.128 R28, [R63+UR45+0x200] ;  /* 0x0002002d3f1c0984 */ /* 0x0007280008000c00 */
[----:B------:R3:W2:Y:S02]  /*7090*/  @P0 LDS.128 R36, [R0+0x200] ;  /* 0x0002000000240984 */ /* 0x0006a40000000c00 */
.L_x_118:
[----:B------:R-:W-:Y:S05]  /*70a0*/  BSYNC B1 ;  /* 0x0000000000017941 */ /* 0x000fea0003800000 */
.L_x_117:
[----:B-123--:R-:W-:Y:S05]  /*70b0*/  VIADD R0, R25, 0x10 ;  /* 0x0000001019007836 */ /* 0x00efea0000000000 */
[----:B------:R-:W-:Y:S04]  /*70c0*/  SHF.R.U32.HI R0, RZ, 0x15, R0 ;  /* 0x00000015ff007819 */ /* 0x000fe80000011600 */
[----:B------:R-:W-:Y:S11]  /*70d0*/  LOP3.LUT P0, RZ, R0, 0x3, R47, 0x48, !PT ;  /* 0x0000000300ff7812 */ /* 0x000ff6000780482f */
[----:B------:R-:W-:Y:S02]  /*70e0*/  @!UPT UIADD3 URZ, UPT, UPT, URZ, URZ, URZ ;  /* 0x000000fffffff290 */ /* 0x000fe4000fffe0ff */
[----:B------:R-:W-:Y:S05]  /*70f0*/  @!P0 BRA `(.L_x_122) ;  /* 0x0000000000408947 */ /* 0x000fea0003800000 */
[----:B------:R-:W1:Y:S01]  /*7100*/  LDCU.64 UR8, c[0x4][0x70] ;  /* 0x01000e00ff0877ac */ /* 0x000e620008000a00 */
[----:B------:R-:W-:Y:S01]  /*7110*/  MOV R3, 0x0 ;  /* 0x0000000000037802 */ /* 0x000fe20000000f00 */
[----:B------:R-:W-:Y:S02]  /*7120*/  HFMA2 R12, -RZ, RZ, 0, 5.9604644775390625e-08 ;  /* 0x00000001ff0c7431 */ /* 0x000fe400000001ff */
[----:B------:R-:W-:Y:S02]  /*7130*/  IMAD.MOV.U32 R8, RZ, RZ, 0x192 ;  /* 0x00000192ff087424 */ /* 0x000fe400078e00ff */
[----:B------:R-:W-:Y:S01]  /*7140*/  IMAD.MOV.U32 R13, RZ, RZ, RZ ;  /* 0x000000ffff0d7224 */ /* 0x000fe200078e00ff */
[----:B------:R-:W2:Y:S01]  /*7150*/  LDCU.64 UR6, c[0x4][0x78] ;  /* 0x01000f00ff0677ac */ /* 0x000ea20008000a00 */
[----:B------:R-:W3:Y:S01]  /*7160*/  LDC.64 R2, c[0x4][R3] ;  /* 0x0100000003027b82 */ /* 0x000ee20000000a00 */
[----:B------:R-:W5:Y:S01]  /*7170*/  LDCU.64 UR4, c[0x4][0x10] ;  /* 0x01000200ff0477ac */ /* 0x000f620008000a00 */
[----:B-1----:R-:W-:Y:S01]  /*7180*/  MOV R5, UR9 ;  /* 0x0000000900057c02 */ /* 0x002fe20008000f00 */
[----:B------:R-:W-:Y:S01]  /*7190*/  IMAD.U32 R4, RZ, RZ, UR8 ;  /* 0x00000008ff047e24 */ /* 0x000fe2000f8e00ff */
[----:B--2---:R-:W-:Y:S01]  /*71a0*/  MOV R7, UR7 ;  /* 0x0000000700077c02 */ /* 0x004fe20008000f00 */
[----:B------:R-:W-:Y:S01]  /*71b0*/  IMAD.U32 R6, RZ, RZ, UR6 ;  /* 0x00000006ff067e24 */ /* 0x000fe2000f8e00ff */
[----:B-----5:R-:W-:Y:S01]  /*71c0*/  MOV R11, UR5 ;  /* 0x00000005000b7c02 */ /* 0x020fe20008000f00 */
[----:B------:R-:W-:Y:S02]  /*71d0*/  IMAD.U32 R10, RZ, RZ, UR4 ;  /* 0x00000004ff0a7e24 */ /* 0x000fe4000f8e00ff */
[----:B------:R-:W-:Y:S07]  /*71e0*/  LEPC R20, `(.L_x_122) ;  /* 0x000000001014794e */ /* 0x000fee0000000000 */
[----:B---34-:R-:W-:Y:S05]  /*71f0*/  CALL.ABS.NOINC R2 ;  /* 0x0000000002007343 */ /* 0x018fea0003c00000 */
.L_x_122:
[----:B------:R-:W-:Y:S01]  /*7200*/  ISETP.NE.AND P0, PT, R58, RZ, PT ;  /* 0x000000ff3a00720c */ /* 0x000fe20003f05270 */
[----:B------:R-:W-:Y:S05]  /*7210*/  WARPSYNC.ALL ;  /* 0x0000000000007948 */ /* 0x000fea0003800000 */
[----:B------:R-:W-:Y:S01]  /*7220*/  R2UR UR4, R25 ;  /* 0x00000000190472ca */ /* 0x000fe200000e0000 */
[--C-:B----4-:R-:W-:Y:S01]  /*7230*/  HADD2.F32 R0, -RZ, R28.reuse.H0_H0 ;  /* 0x2000001cff007230 */ /* 0x110fe20000004100 */
[----:B------:R-:W-:Y:S01]  /*7240*/  IADD3 R53, PT, PT, R53, 0xc0, RZ ;  /* 0x000000c035357810 */ /* 0x000fe20007ffe0ff */
[----:B------:R-:W-:Y:S01]  /*7250*/  HADD2.F32 R2, -RZ, R28.H1_H1 ;  /* 0x3000001cff027230 */ /* 0x000fe20000004100 */
[----:B------:R-:W-:Y:S01]  /*7260*/  BSSY.RECONVERGENT B0, `(.L_x_123) ;  /* 0x0000058000007945 */ /* 0x000fe20003800200 */
[--C-:B------:R-:W-:Y:S01]  /*7270*/  HADD2.F32 R20, -RZ, R29.reuse.H0_H0 ;  /* 0x2000001dff147230 */ /* 0x100fe20000004100 */
[----:B------:R-:W-:Y:S01]  /*7280*/  LOP3.LUT R53, R53, 0xfefffff8, RZ, 0xc0, !PT ;  /* 0xfefffff835357812 */ /* 0x000fe200078ec0ff */
[----:B------:R-:W-:Y:S02]  /*7290*/  HADD2.F32 R21, -RZ, R29.H1_H1 ;  /* 0x3000001dff157230 */ /* 0x000fe40000004100 */
[--C-:B------:R-:W-:Y:S02]  /*72a0*/  HADD2.F32 R25, -RZ, R30.reuse.H0_H0 ;  /* 0x2000001eff197230 */ /* 0x100fe40000004100 */
[----:B------:R-:W-:Y:S02]  /*72b0*/  HADD2.F32 R27, -RZ, R30.H1_H1 ;  /* 0x3000001eff1b7230 */ /* 0x000fe40000004100 */
[----:B------:R-:W1:Y:S01]  /*72c0*/  LDTM.x16 R4, tmem[UR4+0x10] ;  /* 0x00001004000479ee */ /* 0x000e620008240000 */
[----:B------:R-:W-:Y:S01]  /*72d0*/  NOP ;  /* 0x0000000000007918 */ /* 0x000fe20000000000 */
[----:B-1----:R1:W-:Y:S01]  /*72e0*/  SYNCS.ARRIVE.TRANS64.RED.A1T0 RZ, [R53+URZ], RZ ;  /* 0x000000ff35ff79a7 */ /* 0x0023e200081004ff */
[--C-:B------:R-:W-:Y:S02]  /*72f0*/  HADD2.F32 R28, -RZ, R31.reuse.H0_H0 ;  /* 0x2000001fff1c7230 */ /* 0x100fe40000004100 */
[----:B------:R-:W-:Y:S02]  /*7300*/  HADD2.F32 R29, -RZ, R31.H1_H1 ;  /* 0x3000001fff1d7230 */ /* 0x000fe40000004100 */
        /* <DEDUP_REMOVED lines=8> */
[C---:B------:R-:W-:Y:S01]  /*7390*/  FMUL R4, R24.reuse, R4 ;  /* 0x0000000418047220 */ /* 0x040fe20000400000 */
[C---:B------:R-:W-:Y:S01]  /*73a0*/  FMUL R5, R24.reuse, R5 ;  /* 0x0000000518057220 */ /* 0x040fe20000400000 */
[C---:B------:R-:W-:Y:S01]  /*73b0*/  FMUL R6, R24.reuse, R6 ;  /* 0x0000000618067220 */ /* 0x040fe20000400000 */
[----:B------:R-:W-:Y:S01]  /*73c0*/  FMUL R3, R24, R9 ;  /* 0x0000000918037220 */ /* 0x000fe20000400000 */
[----:B------:R-:W-:Y:S01]  /*73d0*/  FFMA R4, R26, R0, R4 ;  /* 0x000000001a047223 */ /* 0x000fe20000000004 */
[----:B------:R-:W-:Y:S01]  /*73e0*/  FMUL R0, R24, R7 ;  /* 0x0000000718007220 */ /* 0x000fe20000400000 */
[C---:B------:R-:W-:Y:S01]  /*73f0*/  FFMA R5, R26.reuse, R2, R5 ;  /* 0x000000021a057223 */ /* 0x040fe20000000005 */
[----:B------:R-:W-:Y:S01]  /*7400*/  FFMA R6, R26, R20, R6 ;  /* 0x000000141a067223 */ /* 0x000fe20000000006 */
[----:B------:R-:W-:Y:S01]  /*7410*/  FMUL R2, R24, R8 ;  /* 0x0000000818027220 */ /* 0x000fe20000400000 */
[----:B------:R-:W-:Y:S01]  /*7420*/  FFMA R0, R26, R21, R0 ;  /* 0x000000151a007223 */ /* 0x000fe20000000000 */
[C---:B------:R-:W-:Y:S01]  /*7430*/  FMUL R7, R24.reuse, R10 ;  /* 0x0000000a18077220 */ /* 0x040fe20000400000 */
[----:B------:R-:W-:Y:S01]  /*7440*/  F2FP.F16.F32.PACK_AB R4, R5, R4 ;  /* 0x000000040504723e */ /* 0x000fe200000000ff */
[----:B------:R-:W-:Y:S01]  /*7450*/  FMUL R11, R24, R11 ;  /* 0x0000000b180b7220 */ /* 0x000fe20000400000 */
[----:B------:R-:W-:Y:S01]  /*7460*/  FFMA R2, R26, R25, R2 ;  /* 0x000000191a027223 */ /* 0x000fe20000000002 */
[----:B------:R-:W-:Y:S01]  /*7470*/  F2FP.F16.F32.PACK_AB R5, R0, R6 ;  /* 0x000000060005723e */ /* 0x000fe200000000ff */
[----:B------:R-:W-:Y:S01]  /*7480*/  FMUL R8, R24, R12 ;  /* 0x0000000c18087220 */ /* 0x000fe20000400000 */
[----:B------:R-:W-:Y:S01]  /*7490*/  MOV R0, UR44 ;  /* 0x0000002c00007c02 */ /* 0x000fe20008000f00 */
[----:B------:R-:W-:Y:S01]  /*74a0*/  FFMA R3, R26, R27, R3 ;  /* 0x0000001b1a037223 */ /* 0x000fe20000000003 */
[----:B------:R-:W-:Y:S01]  /*74b0*/  FMUL R9, R24, R13 ;  /* 0x0000000d18097220 */ /* 0x000fe20000400000 */
[----:B------:R-:W-:Y:S01]  /*74c0*/  FFMA R7, R26, R28, R7 ;  /* 0x0000001c1a077223 */ /* 0x000fe20000000007 */
[----:B------:R-:W-:Y:S01]  /*74d0*/  FMUL R10, R24, R14 ;  /* 0x0000000e180a7220 */ /* 0x000fe20000400000 */
[----:B------:R-:W-:Y:S01]  /*74e0*/  FFMA R11, R26, R29, R11 ;  /* 0x0000001d1a0b7223 */ /* 0x000fe2000000000b */
[----:B------:R-:W-:Y:S01]  /*74f0*/  FMUL R15, R24, R15 ;  /* 0x0000000f180f7220 */ /* 0x000fe20000400000 */
[----:B------:R-:W-:Y:S01]  /*7500*/  FFMA R8, R26, R30, R8 ;  /* 0x0000001e1a087223 */ /* 0x000fe20000000008 */
[----:B------:R-:W-:Y:S01]  /*7510*/  LEA R0, R0, R44, 0xb ;  /* 0x0000002c00007211 */ /* 0x000fe200078e58ff */
[----:B------:R-:W-:Y:S01]  /*7520*/  FMUL R12, R24, R16 ;  /* 0x00000010180c7220 */ /* 0x000fe20000400000 */
[----:B------:R-:W-:Y:S01]  /*7530*/  FFMA R9, R26, R31, R9 ;  /* 0x0000001f1a097223 */ /* 0x000fe20000000009 */
[----:B------:R-:W-:Y:S01]  /*7540*/  FMUL R13, R24, R17 ;  /* 0x00000011180d7220 */ /* 0x000fe20000400000 */
[----:B------:R-:W-:Y:S01]  /*7550*/  FFMA R10, R26, R32, R10 ;  /* 0x000000201a0a7223 */ /* 0x000fe2000000000a */
[----:B------:R-:W-:Y:S01]  /*7560*/  FMUL R14, R24, R18 ;  /* 0x00000012180e7220 */ /* 0x000fe20000400000 */
[----:B------:R-:W-:Y:S01]  /*7570*/  FFMA R15, R26, R33, R15 ;  /* 0x000000211a0f7223 */ /* 0x000fe2000000000f */
[----:B------:R-:W-:Y:S01]  /*7580*/  FMUL R19, R24, R19 ;  /* 0x0000001318137220 */ /* 0x000fe20000400000 */
[----:B------:R-:W-:Y:S01]  /*7590*/  F2FP.F16.F32.PACK_AB R6, R3, R2 ;  /* 0x000000020306723e */ /* 0x000fe200000000ff */
[C---:B------:R-:W-:Y:S01]  /*75a0*/  FFMA R12, R26.reuse, R34, R12 ;  /* 0x000000221a0c7223 */ /* 0x040fe2000000000c */
[----:B------:R-:W-:Y:S01]  /*75b0*/  F2FP.F16.F32.PACK_AB R7, R11, R7 ;  /* 0x000000070b07723e */ /* 0x000fe200000000ff */
[----:B------:R-:W-:Y:S01]  /*75c0*/  FFMA R13, R26, R35, R13 ;  /* 0x000000231a0d7223 */ /* 0x000fe2000000000d */
[----:B------:R-:W-:Y:S01]  /*75d0*/  LEA R0, R0, UR45, 0x1 ;  /* 0x0000002d00007c11 */ /* 0x000fe2000f8e08ff */
[C---:B------:R-:W-:Y:S01]  /*75e0*/  FFMA R14, R26.reuse, R36, R14 ;  /* 0x000000241a0e7223 */ /* 0x040fe2000000000e */
[----:B------:R-:W-:Y:S01]  /*75f0*/  FFMA R19, R26, R37, R19 ;  /* 0x000000251a137223 */ /* 0x000fe20000000013 */
[----:B------:R-:W-:Y:S02]  /*7600*/  F2FP.F16.F32.PACK_AB R8, R9, R8 ;  /* 0x000000080908723e */ /* 0x000fe400000000ff */
[----:B------:R1:W-:Y:S01]  /*7610*/  STS.128 [R0+0x200], R4 ;  /* 0x0002000400007388 */ /* 0x0003e20000000c00 */
        /* <DEDUP_REMOVED lines=14> */
[----:B------:R-:W-:Y:S02]  /*7700*/  ULEA UR5, UR44, UR45, 0xc ;  /* 0x0000002d2c057291 */ /* 0x000fe4000f8e60ff */
[----:B------:R-:W-:Y:S02]  /*7710*/  UIADD3 UR13, UPT, UPT, UR49, 0x10, URZ ;  /* 0x00000010310d7890 */ /* 0x000fe4000fffe0ff */
[----:B------:R-:W-:Y:S02]  /*7720*/  UIADD3 UR12, UPT, UPT, UR5, 0x200, URZ ;  /* 0x00000200050c7890 */ /* 0x000fe4000fffe0ff */
[----:B------:R-:W-:Y:S01]  /*7730*/  UIADD3 UR8, UPT, UPT, UR5, 0xa00, URZ ;  /* 0x00000a0005087890 */ /* 0x000fe2000fffe0ff */
[----:B------:R-:W-:Y:S01]  /*7740*/  UMOV UR14, UR50 ;  /* 0x00000032000e7c82 */ /* 0x000fe20008000000 */
[----:B------:R-:W-:Y:S01]  /*7750*/  UMOV UR15, UR36 ;  /* 0x00000024000f7c82 */ /* 0x000fe20008000000 */
[----:B------:R-:W-:Y:S01]  /*7760*/  UIADD3 UR9, UPT, UPT, UR49, 0x30, URZ ;  /* 0x0000003031097890 */ /* 0x000fe2000fffe0ff */
[----:B------:R-:W-:Y:S01]  /*7770*/  UMOV UR10, UR50 ;  /* 0x00000032000a7c82 */ /* 0x000fe20008000000 */
[----:B------:R-:W-:Y:S01]  /*7780*/  UMOV UR11, UR36 ;  /* 0x00000024000b7c82 */ /* 0x000fe20008000000 */
[----:B--2---:R-:W-:Y:S04]  /*7790*/  UIADD3 UR4, UP0, UPT, UR6, 0x680, URZ ;  /* 0x0000068006047890 */ /* 0x004fe8000ff1e0ff */
[----:B------:R-:W-:Y:S09]  /*77a0*/  UIADD3.X UR5, UPT, UPT, URZ, UR7, URZ, UP0, !UPT ;  /* 0x00000007ff057290 */ /* 0x000ff200087fe4ff */
[----:B------:R2:W-:Y:S01]  /*77b0*/  UTMASTG.3D [UR12], [UR4] ;  /* 0x0000000c040073b5 */ /* 0x0005e20008010000 */
[----:B------:R2:W-:Y:S02]  /*77c0*/  UTMASTG.3D [UR8], [UR4] ;  /* 0x00000008040073b5 */ /* 0x0005e40008010000 */
[----:B--2---:R0:W-:Y:S02]  /*77d0*/  UTMACMDFLUSH ;  /* 0x00000000000079b7 */ /* 0x0041e40000000000 */
.L_x_124:
[----:B------:R-:W-:Y:S05]  /*77e0*/  BSYNC.RECONVERGENT B0 ;  /* 0x0000000000007941 */ /* 0x000fea0003800200 */
.L_x_123:
[----:B------:R-:W-:Y:S01]  /*77f0*/  UIADD3 UR4, UPT, UPT, UR44, 0x1, URZ ;  /* 0x000000012c047890 */ /* 0x000fe2000fffe0ff */
[----:B------:R-:W-:Y:S03]  /*7800*/  BSSY.RECONVERGENT B0, `(.L_x_125) ;  /* 0x0000008000007945 */ /* 0x000fe60003800200 */
[----:B------:R-:W-:Y:S04]  /*7810*/  UISETP.NE.AND UP0, UPT, UR4, 0x3, UPT ;  /* 0x000000030400788c */ /* 0x000fe8000bf05270 */
[----:B------:R-:W-:Y:S02]  /*7820*/  UISETP.EQ.XOR UP1, UPT, UR46, 0x3, !UP0 ;  /* 0x000000032e00788c */ /* 0x000fe4000c722a70 */
[----:B------:R-:W-:Y:S02]  /*7830*/  USEL UR47, UR4, URZ, UP0 ;  /* 0x000000ff042f7287 */ /* 0x000fe40008000000 */
[----:B------:R-:W-:Y:S04]  /*7840*/  USEL UR5, URZ, 0x1, !UP1 ;  /* 0x00000001ff057887 */ /* 0x000fe8000c800000 */
[----:B------:R-:W-:Y:S01]  /*7850*/  ULOP3.LUT UR54, UR54, UR5, URZ, 0x3c, !UPT ;  /* 0x0000000536367292 */ /* 0x000fe2000f8e3cff */
[----:B------:R-:W-:Y:S11]  /*7860*/  @P0 BRA `(.L_x_126) ;  /* 0x0000000000040947 */ /* 0x000ff60003800000 */
[----:B------:R-:W-:Y:S04]  /*7870*/  DEPBAR.LE SB0, 0x1 ;  /* 0x000080400000791a */ /* 0x000fe80000000000 */
.L_x_126:
[----:B------:R-:W-:Y:S05]  /*7880*/  BSYNC.RECONVERGENT B0 ;  /* 0x0000000000007941 */ /* 0x000fea0003800200 */
.L_x_125:
[----:B------:R-:W-:Y:S01]  /*7890*/  BAR.SYNC.DEFER_BLOCKING 0x1, 0x80 ;  /* 0x0042000000007b1d */ /* 0x000fe20000010000 */
[----:B------:R-:W-:Y:S01]  /*78a0*/  UISETP.NE.AND UP0, UPT, UR53, -0x2, UPT ;  /* 0xfffffffe3500788c */ /* 0x000fe2000bf05270 */
[----:B------:R-:W-:Y:S08]  /*78b0*/  IADD3 R22, PT, PT, R22, 0x1, RZ ;  /* 0x0000000116167810 */ /* 0x000ff00007ffe0ff */
[----:B------:R-:W-:Y:S05]  /*78c0*/  BRA.U !UP0, `(.L_x_127) ;  /* 0x0000000108287547 */ /* 0x000fea000b800000 */
[----:B-1----:R-:W1:Y:S01]  /*78d0*/  S2R R0, SR_CgaCtaId ;  /* 0x0000000000007919 */ /* 0x002e620000008800 */
[----:B------:R-:W-:Y:S01]  /*78e0*/  ISETP.NE.AND P0, PT, R60, RZ, PT ;  /* 0x000000ff3c00720c */ /* 0x000fe20003f05270 */
[----:B------:R-:W-:Y:S01]  /*78f0*/  IMAD.U32 R2, RZ, RZ, UR52 ;  /* 0x00000034ff027e24 */ /* 0x000fe2000f8e00ff */
[----:B------:R-:W-:Y:S04]  /*7900*/  UIADD3 UR4, UPT, UPT, UR52, 0x1, URZ ;  /* 0x0000000134047890 */ /* 0x000fe8000fffe0ff */
[----:B------:R-:W-:Y:S04]  /*7910*/  UISETP.NE.AND UP0, UPT, UR4, 0x3, UPT ;  /* 0x000000030400788c */ /* 0x000fe8000bf05270 */
[----:B------:R-:W-:Y:S03]  /*7920*/  USEL UR52, UR4, URZ, UP0 ;  /* 0x000000ff04347287 */ /* 0x000fe60008000000 */
[----:B------:R-:W-:Y:S05]  /*7930*/  @P0 LEA R2, R2, UR45, 0x3 ;  /* 0x0000002d02020c11 */ /* 0x000fea000f8e18ff */
[----:B------:R-:W-:Y:S05]  /*7940*/  @P0 VIADD R2, R2, 0x58 ;  /* 0x0000005802020836 */ /* 0x000fea0000000000 */
[----:B-1----:R-:W-:Y:S04]  /*7950*/  @P0 PRMT R0, R0, 0x654, R2 ;  /* 0x0000065400000816 */ /* 0x002fe80000000002 */
[----:B------:R2:W-:Y:S03]  /*7960*/  @P0 SYNCS.ARRIVE.TRANS64.RED.A1T0 RZ, [R0+URZ], RZ ;  /* 0x000000ff00ff09a7 */ /* 0x0005e600081004ff */
.L_x_127:
[----:B------:R-:W-:Y:S01]  /*7970*/  R2UR UR6, R59 ;  /* 0x000000003b0672ca */ /* 0x000fe200000e0000 */
[----:B------:R-:W-:Y:S01]  /*7980*/  UIADD3 UR53, UPT, UPT, UR53, 0x2, URZ ;  /* 0x0000000235357890 */ /* 0x000fe2000fffe0ff */
[----:B------:R-:W-:Y:S01]  /*7990*/  R2UR UR5, R50 ;  /* 0x00000000320572ca */ /* 0x000fe200000e0000 */
[----:B------:R-:W-:Y:S01]  /*79a0*/  UMOV UR36, UR63 ;  /* 0x0000003f00247c82 */ /* 0x000fe20008000000 */
[----:B------:R-:W-:Y:S02]  /*79b0*/  R2UR UR4, R51 ;  /* 0x00000000330472ca */ /* 0x000fe400000e0000 */
[----:B------:R-:W-:Y:S02]  /*79c0*/  ISETP.NE.AND P0, PT, R55, 0x2, PT ;  /* 0x000000023700780c */ /* 0x000fe40003f05270 */
[----:B------:R-:W-:Y:S02]  /*79d0*/  ISETP.NE.AND P1, PT, R22, 0x4, PT ;  /* 0x000000041600780c */ /* 0x000fe40003f25270 */
[----:B------:R-:W-:Y:S02]  /*79e0*/  SEL R2, RZ, 0x1, P0 ;  /* 0x00000001ff027807 */ /* 0x000fe40000000000 */
[----:B-12---:R-:W-:Y:S01]  /*79f0*/  SEL R0, RZ, 0x1, P1 ;  /* 0x00000001ff007807 */ /* 0x006fe20000800000 */
[----:B------:R-:W-:Y:S01]  /*7a00*/  UISETP.NE.AND UP0, UPT, UR6, URZ, UPT ;  /* 0x000000ff0600728c */ /* 0x000fe2000bf05270 */
[----:B------:R-:W-:Y:S01]  /*7a10*/  LOP3.LUT R56, R56, R2, RZ, 0x3c, !PT ;  /* 0x0000000238387212 */ /* 0x000fe200078e3cff */
[----:B------:R-:W-:Y:S01]  /*7a20*/  UIADD3 UR25, UPT, UPT, UR37, UR5, URZ ;  /* 0x0000000525197290 */ /* 0x000fe2000fffe0ff */
[----:B------:R-:W-:Y:S01]  /*7a30*/  LOP3.LUT R57, R57, R0, RZ, 0x3c, !PT ;  /* 0x0000000039397212 */ /* 0x000fe200078e3cff */
[----:B------:R-:W-:Y:S01]  /*7a40*/  UIADD3 UR20, UPT, UPT, UR38, UR4, URZ ;  /* 0x0000000426147290 */ /* 0x000fe2000fffe0ff */
[----:B------:R-:W-:Y:S02]  /*7a50*/  SEL R55, R55, RZ, P0 ;  /* 0x000000ff37377207 */ /* 0x000fe40000000000 */
[----:B------:R-:W-:Y:S02]  /*7a60*/  SEL R22, R22, RZ, P1 ;  /* 0x000000ff16167207 */ /* 0x000fe40000800000 */
[----:B------:R-:W-:Y:S07]  /*7a70*/  BRA.U UP0, `(.L_x_128) ;  /* 0xffffffdd004c7547 */ /* 0x000fee000b83ffff */
[----:B------:R-:W-:-:S13]  /*7a80*/  R2UR UR4, R52 ;  /* 0x00000000340472ca */ /* 0x000fda00000e0000 */
[----:B------:R-:W-:-:S09]  /*7a90*/  UISETP.NE.AND UP0, UPT, UR4, URZ, UPT ;  /* 0x000000ff0400728c */ /* 0x000fd2000bf05270 */
[----:B------:R-:W-:Y:S05]  /*7aa0*/  BRA.U !UP0, `(.L_x_129) ;  /* 0x0000000108487547 */ /* 0x000fea000b800000 */
[----:B------:R-:W1:Y:S02]  /*7ab0*/  LDCU.64 UR4, c[0x0][0x890] ;  /* 0x00011200ff0477ac */ /* 0x000e640008000a00 */
[----:B-1----:R-:W-:-:S04]  /*7ac0*/  UISETP.NE.U32.AND UP0, UPT, UR4, URZ, UPT ;  /* 0x000000ff0400728c */ /* 0x002fc8000bf05070 */
[----:B------:R-:W-:-:S09]  /*7ad0*/  UISETP.NE.AND.EX UP0, UPT, UR5, URZ, UPT, UP0 ;  /* 0x000000ff0500728c */ /* 0x000fd2000bf05300 */
[----:B------:R-:W-:Y:S05]  /*7ae0*/  BRA.U UP0, `(.L_x_130) ;  /* 0x00000001000c7547 */ /* 0x000fea000b800000 */
[----:B------:R-:W-:-:S13]  /*7af0*/  FSETP.NEU.AND P0, PT, R26, RZ, PT ;  /* 0x000000ff1a00720b */ /* 0x000fda0003f0d000 */
[----:B------:R-:W-:Y:S05]  /*7b00*/  @!P0 EXIT ;  /* 0x000000000000894d */ /* 0x000fea0003800000 */
[----:B------:R-:W-:Y:S05]  /*7b10*/  BRA `(.L_x_129) ;  /* 0x00000000002c7947 */ /* 0x000fea0003800000 */
.L_x_130:
[----:B------:R-:W-:Y:S01]  /*7b20*/  ISETP.NE.AND P0, PT, R54, RZ, PT ;  /* 0x000000ff3600720c */ /* 0x000fe20003f05270 */
[----:B------:R-:W-:-:S12]  /*7b30*/  BSSY.RECONVERGENT B0, `(.L_x_129) ;  /* 0x0000009000007945 */ /* 0x000fd80003800200 */
[----:B------:R-:W-:Y:S05]  /*7b40*/  @P0 BRA `(.L_x_131) ;  /* 0x0000000000140947 */ /* 0x000fea0003800000 */
[----:B------:R-:W1:Y:S02]  /*7b50*/  LDCU.64 UR4, c[0x0][0x888] ;  /* 0x00011100ff0477ac */ /* 0x000e640008000a00 */
[----:B-1----:R-:W-:-:S04]  /*7b60*/  ISETP.NE.U32.AND P0, PT, RZ, UR4, PT ;  /* 0x00000004ff007c0c */ /* 0x002fc8000bf05070 */
[----:B------:R-:W-:-:S13]  /*7b70*/  ISETP.NE.AND.EX P0, PT, RZ, UR5, PT, P0 ;  /* 0x00000005ff007c0c */ /* 0x000fda000bf05300 */
[----:B------:R-:W-:Y:S05]  /*7b80*/  @!P0 EXIT ;  /* 0x000000000000894d */ /* 0x000fea0003800000 */
[----:B------:R-:W-:Y:S05]  /*7b90*/  BRA `(.L_x_132) ;  /* 0x0000000000087947 */ /* 0x000fea0003800000 */
.L_x_131:
[----:B------:R-:W-:-:S13]  /*7ba0*/  FSETP.NEU.AND P0, PT, R26, RZ, PT ;  /* 0x000000ff1a00720b */ /* 0x000fda0003f0d000 */
[----:B------:R-:W-:Y:S05]  /*7bb0*/  @!P0 EXIT ;  /* 0x000000000000894d */ /* 0x000fea0003800000 */
.L_x_132:
[----:B------:R-:W-:Y:S05]  /*7bc0*/  BSYNC.RECONVERGENT B0 ;  /* 0x0000000000007941 */ /* 0x000fea0003800200 */
.L_x_129:
[----:B------:R-:W1:Y:S01]  /*7bd0*/  S2UR UR5, SR_CgaCtaId ;  /* 0x00000000000579c3 */ /* 0x000e620000008800 */
[----:B------:R-:W-:Y:S01]  /*7be0*/  ULEA UR4, UR52, UR45, 0x3 ;  /* 0x0000002d34047291 */ /* 0x000fe2000f8e18ff */
[----:B------:R-:W-:-:S04]  /*7bf0*/  DEPBAR.LE SB0, 0x0 ;  /* 0x000080000000791a */ /* 0x000fc80000000000 */
[----:B------:R-:W-:-:S04]  /*7c00*/  UIADD3 UR4, UPT, UPT, UR4, 0x58, URZ ;  /* 0x0000005804047890 */ /* 0x000fc8000fffe0ff */
[----:B-1----:R-:W-:-:S09]  /*7c10*/  UPRMT UR4, UR5, 0x654, UR4 ;  /* 0x0000065405047896 */ /* 0x002fd20008000004 */
[----:B------:R-:W-:Y:S01]  /*7c20*/  SYNCS.ARRIVE.TRANS64.RED.A1T0 RZ, [UR4], RZ ;  /* 0x000000ffffff79a7 */ /* 0x000fe20008100404 */
[----:B------:R-:W-:Y:S05]  /*7c30*/  EXIT ;  /* 0x000000000000794d */ /* 0x000fea0003800000 */
.L_x_24:
[----:B-1----:R1:W3:Y:S02]  /*7c40*/  SYNCS.PHASECHK.TRANS64.TRYWAIT P0, [R0+URZ+0xf0], R2 ;  /* 0x0000f002000075a7 */ /* 0x0022e400080011ff */
[----:B---3--:R-:W-:Y:S05]  /*7c50*/  @!P0 NANOSLEEP.SYNCS 0x989680 ;  /* 0x009896800000895d */ /* 0x008fea0003900000 */
[----:B------:R-:W3:Y:S02]  /*7c60*/  @!P0 SYNCS.PHASECHK.TRANS64 P0, [R0+URZ+0xf0], R2 ;  /* 0x0000f002000085a7 */ /* 0x000ee400080010ff */
[----:B---3--:R-:W-:Y:S05]  /*7c70*/  @!P0 BRA `(.L_x_24) ;  /* 0xfffffffc00f08947 */ /* 0x008fea000383ffff */
[----:B------:R-:W-:Y:S05]  /*7c80*/  BRA `(.L_x_133) ;  /* 0xffffff9c00947947 */ /* 0x000fea000383ffff */
.L_x_27:
[----:B-1----:R-:W-:-:S07]  /*7c90*/  MOV R0, UR33 ;  /* 0x0000002100007c02 */ /* 0x002fce0008000f00 */
.L_x_134:
[----:B-1----:R1:W3:Y:S02]  /*7ca0*/  SYNCS.PHASECHK.TRANS64.TRYWAIT P0, [R0+URZ+0x20], R3 ;  /* 0x00002003000075a7 */ /* 0x0022e400080011ff */
[----:B---3--:R-:W-:Y:S05]  /*7cb0*/  @!P0 NANOSLEEP.SYNCS 0x989680 ;  /* 0x009896800000895d */ /* 0x008fea0003900000 */
[----:B------:R-:W3:Y:S02]  /*7cc0*/  @!P0 SYNCS.PHASECHK.TRANS64 P0, [R0+URZ+0x20], R3 ;  /* 0x00002003000085a7 */ /* 0x000ee400080010ff */
[----:B---3--:R-:W-:Y:S05]  /*7cd0*/  @!P0 BRA `(.L_x_134) ;  /* 0xfffffffc00f08947 */ /* 0x008fea000383ffff */
[----:B------:R-:W-:Y:S05]  /*7ce0*/  BRA `(.L_x_26) ;  /* 0xffffff9c00e47947 */ /* 0x000fea000383ffff */
.L_x_34:
[----:B-1----:R-:W-:-:S07]  /*7cf0*/  MOV R0, UR17 ;  /* 0x0000001100007c02 */ /* 0x002fce0008000f00 */
.L_x_135:
[----:B-1----:R1:W3:Y:S02]  /*7d00*/  SYNCS.PHASECHK.TRANS64.TRYWAIT P0, [R0+URZ+0x20], R3 ;  /* 0x00002003000075a7 */ /* 0x0022e400080011ff */
[----:B---3--:R-:W-:Y:S05]  /*7d10*/  @!P0 NANOSLEEP.SYNCS 0x989680 ;  /* 0x009896800000895d */ /* 0x008fea0003900000 */
[----:B------:R-:W3:Y:S02]  /*7d20*/  @!P0 SYNCS.PHASECHK.TRANS64 P0, [R0+URZ+0x20], R3 ;  /* 0x00002003000085a7 */ /* 0x000ee400080010ff */
[----:B---3--:R-:W-:Y:S05]  /*7d30*/  @!P0 BRA `(.L_x_135) ;  /* 0xfffffffc00f08947 */ /* 0x008fea000383ffff */
[----:B------:R-:W-:Y:S05]  /*7d40*/  BRA `(.L_x_33) ;  /* 0xffffffa000a87947 */ /* 0x000fea000383ffff */
.L_x_39:
[----:B-1----:R1:W3:Y:S02]  /*7d50*/  SYNCS.PHASECHK.TRANS64.TRYWAIT P0, [R3+URZ+0x80], R0 ;  /* 0x00008000030075a7 */ /* 0x0022e400080011ff */
[----:B---3--:R-:W-:Y:S05]  /*7d60*/  @!P0 NANOSLEEP.SYNCS 0x989680 ;  /* 0x009896800000895d */ /* 0x008fea0003900000 */
[----:B------:R-:W3:Y:S02]  /*7d70*/  @!P0 SYNCS.PHASECHK.TRANS64 P0, [R3+URZ+0x80], R0 ;  /* 0x00008000030085a7 */ /* 0x000ee400080010ff */
[----:B---3--:R-:W-:Y:S05]  /*7d80*/  @!P0 BRA `(.L_x_39) ;  /* 0xfffffffc00f08947 */ /* 0x008fea000383ffff */
[----:B------:R-:W-:Y:S05]  /*7d90*/  BRA `(.L_x_136) ;  /* 0xffffffa4004c7947 */ /* 0x000fea000383ffff */
.L_x_43:
[----:B------:R-:W-:-:S07]  /*7da0*/  MOV R0, UR4 ;  /* 0x0000000400007c02 */ /* 0x000fce0008000f00 */
.L_x_137:
[----:B-1----:R1:W3:Y:S02]  /*7db0*/  SYNCS.PHASECHK.TRANS64.TRYWAIT P0, [R0+URZ], R2 ;  /* 0x00000002000075a7 */ /* 0x0022e400080011ff */
[----:B---3--:R-:W-:Y:S05]  /*7dc0*/  @!P0 NANOSLEEP.SYNCS 0x989680 ;  /* 0x009896800000895d */ /* 0x008fea0003900000 */
[----:B------:R-:W3:Y:S02]  /*7dd0*/  @!P0 SYNCS.PHASECHK.TRANS64 P0, [R0+URZ], R2 ;  /* 0x00000002000085a7 */ /* 0x000ee400080010ff */
[----:B---3--:R-:W-:Y:S05]  /*7de0*/  @!P0 BRA `(.L_x_137) ;  /* 0xfffffffc00f08947 */ /* 0x008fea000383ffff */
[----:B------:R-:W-:Y:S05]  /*7df0*/  BRA `(.L_x_138) ;  /* 0xffffffa800f87947 */ /* 0x000fea000383ffff */
.L_x_44:
[----:B------:R-:W-:-:S07]  /*7e00*/  MOV R0, UR5 ;  /* 0x0000000500007c02 */ /* 0x000fce0008000f00 */
.L_x_139:
[----:B-1----:R1:W3:Y:S02]  /*7e10*/  SYNCS.PHASECHK.TRANS64.TRYWAIT P0, [R0+URZ], R3 ;  /* 0x00000003000075a7 */ /* 0x0022e400080011ff */
[----:B---3--:R-:W-:Y:S05]  /*7e20*/  @!P0 NANOSLEEP.SYNCS 0x989680 ;  /* 0x009896800000895d */ /* 0x008fea0003900000 */
[----:B------:R-:W3:Y:S02]  /*7e30*/  @!P0 SYNCS.PHASECHK.TRANS64 P0, [R0+URZ], R3 ;  /* 0x00000003000085a7 */ /* 0x000ee400080010ff */
[----:B---3--:R-:W-:Y:S05]  /*7e40*/  @!P0 BRA `(.L_x_139) ;  /* 0xfffffffc00f08947 */ /* 0x008fea000383ffff */
[----:B------:R-:W-:Y:S05]  /*7e50*/  BRA `(.L_x_140) ;  /* 0xffffffac00047947 */ /* 0x000fea000383ffff */
.L_x_45:
[----:B------:R-:W-:-:S07]  /*7e60*/  MOV R0, UR5 ;  /* 0x0000000500007c02 */ /* 0x000fce0008000f00 */
.L_x_141:
[----:B-1----:R1:W3:Y:S02]  /*7e70*/  SYNCS.PHASECHK.TRANS64.TRYWAIT P0, [R0+URZ], R3 ;  /* 0x00000003000075a7 */ /* 0x0022e400080011ff */
[----:B---3--:R-:W-:Y:S05]  /*7e80*/  @!P0 NANOSLEEP.SYNCS 0x989680 ;  /* 0x009896800000895d */ /* 0x008fea0003900000 */
[----:B------:R-:W3:Y:S02]  /*7e90*/  @!P0 SYNCS.PHASECHK.TRANS64 P0, [R0+URZ], R3 ;  /* 0x00000003000085a7 */ /* 0x000ee400080010ff */
[----:B---3--:R-:W-:Y:S05]  /*7ea0*/  @!P0 BRA `(.L_x_141) ;  /* 0xfffffffc00f08947 */ /* 0x008fea000383ffff */
[----:B------:R-:W-:Y:S05]  /*7eb0*/  BRA `(.L_x_142) ;  /* 0xffffffac00107947 */ /* 0x000fea000383ffff */
.L_x_48:
[----:B-1----:R1:W2:Y:S02]  /*7ec0*/  SYNCS.PHASECHK.TRANS64.TRYWAIT P0, [R0+URZ+0xe0], R4 ;  /* 0x0000e004000075a7 */ /* 0x0022a400080011ff */
[----:B--2---:R-:W-:Y:S05]  /*7ed0*/  @!P0 NANOSLEEP.SYNCS 0x989680 ;  /* 0x009896800000895d */ /* 0x004fea0003900000 */
[----:B------:R-:W2:Y:S02]  /*7ee0*/  @!P0 SYNCS.PHASECHK.TRANS64 P0, [R0+URZ+0xe0], R4 ;  /* 0x0000e004000085a7 */ /* 0x000ea400080010ff */
[----:B--2---:R-:W-:Y:S05]  /*7ef0*/  @!P0 BRA `(.L_x_48) ;  /* 0xfffffffc00f08947 */ /* 0x004fea000383ffff */
[----:B------:R-:W-:Y:S05]  /*7f00*/  BRA `(.L_x_143) ;  /* 0xffffffac00747947 */ /* 0x000fea000383ffff */
.L_x_49:
[----:B------:R-:W-:-:S07]  /*7f10*/  MOV R0, UR4 ;  /* 0x0000000400007c02 */ /* 0x000fce0008000f00 */
.L_x_144:
[----:B-1----:R1:W2:Y:S02]  /*7f20*/  SYNCS.PHASECHK.TRANS64.TRYWAIT P0, [R0+URZ+0x90], R5 ;  /* 0x00009005000075a7 */ /* 0x0022a400080011ff */
[----:B--2---:R-:W-:Y:S05]  /*7f30*/  @!P0 NANOSLEEP.SYNCS 0x989680 ;  /* 0x009896800000895d */ /* 0x004fea0003900000 */
[----:B------:R-:W2:Y:S02]  /*7f40*/  @!P0 SYNCS.PHASECHK.TRANS64 P0, [R0+URZ+0x90], R5 ;  /* 0x00009005000085a7 */ /* 0x000ea400080010ff */
[----:B--2---:R-:W-:Y:S05]  /*7f50*/  @!P0 BRA `(.L_x_144) ;  /* 0xfffffffc00f08947 */ /* 0x004fea000383ffff */
[----:B------:R-:W-:Y:S05]  /*7f60*/  BRA `(.L_x_145) ;  /* 0xffffffac00847947 */ /* 0x000fea000383ffff */
.L_x_50:
[----:B-1----:R1:W2:Y:S02]  /*7f70*/  SYNCS.PHASECHK.TRANS64.TRYWAIT P1, [R0+URZ+0x80], R4 ;  /* 0x00008004000075a7 */ /* 0x0022a400080211ff */
[----:B--2---:R-:W-:Y:S05]  /*7f80*/  @!P1 NANOSLEEP.SYNCS 0x989680 ;  /* 0x009896800000995d */ /* 0x004fea0003900000 */
[----:B------:R-:W2:Y:S02]  /*7f90*/  @!P1 SYNCS.PHASECHK.TRANS64 P1, [R0+URZ+0x80], R4 ;  /* 0x00008004000095a7 */ /* 0x000ea400080210ff */
[----:B--2---:R-:W-:Y:S05]  /*7fa0*/  @!P1 BRA `(.L_x_50) ;  /* 0xfffffffc00f09947 */ /* 0x004fea000383ffff */
[----:B------:R-:W-:Y:S05]  /*7fb0*/  BRA `(.L_x_146) ;  /* 0xffffffac00b47947 */ /* 0x000fea000383ffff */
.L_x_53:
[----:B------:R-:W-:-:S07]  /*7fc0*/  MOV R0, UR4 ;  /* 0x0000000400007c02 */ /* 0x000fce0008000f00 */
.L_x_147:
[----:B-1----:R1:W2:Y:S02]  /*7fd0*/  SYNCS.PHASECHK.TRANS64.TRYWAIT P0, [R0+URZ+0x90], R2 ;  /* 0x00009002000075a7 */ /* 0x0022a400080011ff */
[----:B--2---:R-:W-:Y:S05]  /*7fe0*/  @!P0 NANOSLEEP.SYNCS 0x989680 ;  /* 0x009896800000895d */ /* 0x004fea0003900000 */
[----:B------:R-:W2:Y:S02]  /*7ff0*/  @!P0 SYNCS.PHASECHK.TRANS64 P0, [R0+URZ+0x90], R2 ;  /* 0x00009002000085a7 */ /* 0x000ea400080010ff */
[----:B--2---:R-:W-:Y:S05]  /*8000*/  @!P0 BRA `(.L_x_147) ;  /* 0xfffffffc00f08947 */ /* 0x004fea000383ffff */
[----:B------:R-:W-:Y:S05]  /*8010*/  BRA `(.L_x_52) ;  /* 0xffffffb000087947 */ /* 0x000fea000383ffff */
.L_x_62:
[----:B-1----:R-:W-:-:S04]  /*8020*/  MOV R5, UR5 ;  /* 0x0000000500057c02 */ /* 0x002fc80008000f00 */
[----:B------:R1:W2:Y:S03]  /*8030*/  SYNCS.PHASECHK.TRANS64.TRYWAIT P0, [R5+URZ+0x8], R6 ;  /* 0x00000806050075a7 */ /* 0x0002a600080011ff */
[----:B--2---:R-:W-:Y:S05]  /*8040*/  @!P0 NANOSLEEP.SYNCS 0x989680 ;  /* 0x009896800000895d */ /* 0x004fea0003900000 */
[----:B------:R-:W2:Y:S02]  /*8050*/  @!P0 SYNCS.PHASECHK.TRANS64 P0, [R5+URZ+0x8], R6 ;  /* 0x00000806050085a7 */ /* 0x000ea400080010ff */
[----:B--2---:R-:W-:Y:S05]  /*8060*/  @!P0 BRA `(.L_x_62) ;  /* 0xfffffffc00ec8947 */ /* 0x004fea000383ffff */
[----:B------:R-:W-:Y:S05]  /*8070*/  BRA `(.L_x_61) ;  /* 0xffffffb000c07947 */ /* 0x000fea000383ffff */
.L_x_64:
[----:B------:R-:W-:Y:S01]  /*8080*/  BSSY B0, `(.L_x_148) ;  /* 0x0000006000007945 */ /* 0x000fe20003800000 */
[----:B------:R-:W-:-:S07]  /*8090*/  MOV R15, 0xffffffff ;  /* 0xffffffff000f7802 */ /* 0x000fce0000000f00 */
[----:B-1---5:R-:W-:Y:S05]  /*80a0*/  WARPSYNC.COLLECTIVE R15, `(.L_x_149) ;  /* 0x000000000f0c7348 */ /* 0x022fea0003c00000 */
[----:B------:R-:W-:Y:S02]  /*80b0*/  ELECT P6, UR79, PT ;  /* 0x00000000004f782f */ /* 0x000fe400038c0000 */
[----:B------:R-:W-:Y:S01]  /*80c0*/  MOV R14, UR79 ;  /* 0x0000004f000e7c02 */ /* 0x000fe20008000f00 */
[----:B-1---5:R-:W-:Y:S10]  /*80d0*/  ENDCOLLECTIVE ;  /* 0x000000000000791b */ /* 0x022ff40003800000 */
.L_x_149:
[----:B------:R-:W-:Y:S05]  /*80e0*/  BSYNC B0 ;  /* 0x0000000000007941 */ /* 0x000fea0003800000 */
.L_x_148:
[----:B------:R-:W-:Y:S05]  /*80f0*/  BRA `(.L_x_150) ;  /* 0xffffffb000f07947 */ /* 0x000fea000383ffff */
.L_x_66:
[----:B-1----:R-:W-:-:S04]  /*8100*/  MOV R3, UR5 ;  /* 0x0000000500037c02 */ /* 0x002fc80008000f00 */
[----:B------:R1:W2:Y:S03]  /*8110*/  SYNCS.PHASECHK.TRANS64.TRYWAIT P0, [R3+URZ+0x8], R4 ;  /* 0x00000804030075a7 */ /* 0x0002a600080011ff */
[----:B--2---:R-:W-:Y:S05]  /*8120*/  @!P0 NANOSLEEP.SYNCS 0x989680 ;  /* 0x009896800000895d */ /* 0x004fea0003900000 */
[----:B------:R-:W2:Y:S02]  /*8130*/  @!P0 SYNCS.PHASECHK.TRANS64 P0, [R3+URZ+0x8], R4 ;  /* 0x00000804030085a7 */ /* 0x000ea400080010ff */
[----:B--2---:R-:W-:Y:S05]  /*8140*/  @!P0 BRA `(.L_x_66) ;  /* 0xfffffffc00ec8947 */ /* 0x004fea000383ffff */
[----:B------:R-:W-:Y:S05]  /*8150*/  BRA `(.L_x_65) ;  /* 0xffffffb000f47947 */ /* 0x000fea000383ffff */
.L_x_67:
[----:B-1----:R1:W2:Y:S02]  /*8160*/  SYNCS.PHASECHK.TRANS64.TRYWAIT P0, [R0+URZ+0x80], R4 ;  /* 0x00008004000075a7 */ /* 0x0022a400080011ff */
[----:B--2---:R-:W-:Y:S05]  /*8170*/  @!P0 NANOSLEEP.SYNCS 0x989680 ;  /* 0x009896800000895d */ /* 0x004fea0003900000 */
[----:B------:R-:W2:Y:S02]  /*8180*/  @!P0 SYNCS.PHASECHK.TRANS64 P0, [R0+URZ+0x80], R4 ;  /* 0x00008004000085a7 */ /* 0x000ea400080010ff */
[----:B--2---:R-:W-:Y:S05]  /*8190*/  @!P0 BRA `(.L_x_67) ;  /* 0xfffffffc00f08947 */ /* 0x004fea000383ffff */
[----:B------:R-:W-:Y:S05]  /*81a0*/  BRA `(.L_x_151) ;  /* 0xffffffb400d07947 */ /* 0x000fea000383ffff */
.L_x_69:
[----:B------:R-:W-:-:S07]  /*81b0*/  MOV R0, UR23 ;  /* 0x0000001700007c02 */ /* 0x000fce0008000f00 */
.L_x_152:
[----:B-1----:R1:W2:Y:S02]  /*81c0*/  SYNCS.PHASECHK.TRANS64.TRYWAIT P0, [R0+URZ+0xc0], R4 ;  /* 0x0000c004000075a7 */ /* 0x0022a400080011ff */
[----:B--2---:R-:W-:Y:S05]  /*81d0*/  @!P0 NANOSLEEP.SYNCS 0x989680 ;  /* 0x009896800000895d */ /* 0x004fea0003900000 */
[----:B------:R-:W2:Y:S02]  /*81e0*/  @!P0 SYNCS.PHASECHK.TRANS64 P0, [R0+URZ+0xc0], R4 ;  /* 0x0000c004000085a7 */ /* 0x000ea400080010ff */
[----:B--2---:R-:W-:Y:S05]  /*81f0*/  @!P0 BRA `(.L_x_152) ;  /* 0xfffffffc00f08947 */ /* 0x004fea000383ffff */
[----:B------:R-:W-:Y:S05]  /*8200*/  BRA `(.L_x_153) ;  /* 0xffffffb8001c7947 */ /* 0x000fea000383ffff */
.L_x_72:
[----:B------:R-:W-:Y:S07]  /*8210*/  MOV R0, UR5 ;  /* 0x0000000500007c02 */ /* 0x000fee0008000f00 */
.L_x_154:
[----:B-1----:R1:W2:Y:S02]  /*8220*/  SYNCS.PHASECHK.TRANS64.TRYWAIT P0, [R0+URZ], R4 ;  /* 0x00000004000075a7 */ /* 0x0022a400080011ff */
[----:B--2---:R-:W-:Y:S05]  /*8230*/  @!P0 NANOSLEEP.SYNCS 0x989680 ;  /* 0x009896800000895d */ /* 0x004fea0003900000 */
[----:B------:R-:W2:Y:S02]  /*8240*/  @!P0 SYNCS.PHASECHK.TRANS64 P0, [R0+URZ], R4 ;  /* 0x00000004000085a7 */ /* 0x000ea400080010ff */
[----:B--2---:R-:W-:Y:S05]  /*8250*/  @!P0 BRA `(.L_x_154) ;  /* 0xfffffffc00f08947 */ /* 0x004fea000383ffff */
[----:B------:R-:W-:Y:S05]  /*8260*/  BRA `(.L_x_71) ;  /* 0xffffffb800307947 */ /* 0x000fea000383ffff */
.L_x_76:
[----:B-1----:R-:W-:-:S07]  /*8270*/  MOV R0, UR4 ;  /* 0x0000000400007c02 */ /* 0x002fce0008000f00 */
.L_x_155:
[----:B-1----:R1:W2:Y:S02]  /*8280*/  SYNCS.PHASECHK.TRANS64.TRYWAIT P0, [R0+URZ], R2 ;  /* 0x00000002000075a7 */ /* 0x0022a400080011ff */
[----:B--2---:R-:W-:Y:S05]  /*8290*/  @!P0 NANOSLEEP.SYNCS 0x989680 ;  /* 0x009896800000895d */ /* 0x004fea0003900000 */
[----:B------:R-:W2:Y:S02]  /*82a0*/  @!P0 SYNCS.PHASECHK.TRANS64 P0, [R0+URZ], R2 ;  /* 0x00000002000085a7 */ /* 0x000ea400080010ff */
[----:B--2---:R-:W-:Y:S05]  /*82b0*/  @!P0 BRA `(.L_x_155) ;  /* 0xfffffffc00f08947 */ /* 0x004fea000383ffff */
[----:B------:R-:W-:Y:S05]  /*82c0*/  BRA `(.L_x_156) ;  /* 0xffffffb800fc7947 */ /* 0x000fea000383ffff */
.L_x_77:
[----:B------:R-:W-:-:S07]  /*82d0*/  MOV R0, UR5 ;  /* 0x0000000500007c02 */ /* 0x000fce0008000f00 */
.L_x_157:
[----:B-1----:R1:W2:Y:S02]  /*82e0*/  SYNCS.PHASECHK.TRANS64.TRYWAIT P0, [R0+URZ], R3 ;  /* 0x00000003000075a7 */ /* 0x0022a400080011ff */
[----:B--2---:R-:W-:Y:S05]  /*82f0*/  @!P0 NANOSLEEP.SYNCS 0x989680 ;  /* 0x009896800000895d */ /* 0x004fea0003900000 */
[----:B------:R-:W2:Y:S02]  /*8300*/  @!P0 SYNCS.PHASECHK.TRANS64 P0, [R0+URZ], R3 ;  /* 0x00000003000085a7 */ /* 0x000ea400080010ff */
[----:B--2---:R-:W-:Y:S05]  /*8310*/  @!P0 BRA `(.L_x_157) ;  /* 0xfffffffc00f08947 */ /* 0x004fea000383ffff */
[----:B------:R-:W-:Y:S05]  /*8320*/  BRA `(.L_x_158) ;  /* 0xffffffbc00087947 */ /* 0x000fea000383ffff */
.L_x_78:
[----:B------:R-:W-:-:S07]  /*8330*/  MOV R0, UR5 ;  /* 0x0000000500007c02 */ /* 0x000fce0008000f00 */
.L_x_159:
[----:B-1----:R1:W2:Y:S02]  /*8340*/  SYNCS.PHASECHK.TRANS64.TRYWAIT P0, [R0+URZ], R3 ;  /* 0x00000003000075a7 */ /* 0x0022a400080011ff */
[----:B--2---:R-:W-:Y:S05]  /*8350*/  @!P0 NANOSLEEP.SYNCS 0x989680 ;  /* 0x009896800000895d */ /* 0x004fea0003900000 */
[----:B------:R-:W2:Y:S02]  /*8360*/  @!P0 SYNCS.PHASECHK.TRANS64 P0, [R0+URZ], R3 ;  /* 0x00000003000085a7 */ /* 0x000ea400080010ff */
[----:B--2---:R-:W-:Y:S05]  /*8370*/  @!P0 BRA `(.L_x_159) ;  /* 0xfffffffc00f08947 */ /* 0x004fea000383ffff */
[----:B------:R-:W-:Y:S05]  /*8380*/  BRA `(.L_x_160) ;  /* 0xffffffbc00147947 */ /* 0x000fea000383ffff */
.L_x_81:
[----:B------:R-:W-:-:S07]  /*8390*/  MOV R0, UR17 ;  /* 0x0000001100007c02 */ /* 0x000fce0008000f00 */
.L_x_161:
[----:B-1----:R1:W2:Y:S02]  /*83a0*/  SYNCS.PHASECHK.TRANS64.TRYWAIT P1, [R0+URZ+0x100], R2 ;  /* 0x00010002000075a7 */ /* 0x0022a400080211ff */
[----:B--2---:R-:W-:Y:S05]  /*83b0*/  @!P1 NANOSLEEP.SYNCS 0x989680 ;  /* 0x009896800000995d */ /* 0x004fea0003900000 */
[----:B------:R-:W2:Y:S02]  /*83c0*/  @!P1 SYNCS.PHASECHK.TRANS64 P1, [R0+URZ+0x100], R2 ;  /* 0x00010002000095a7 */ /* 0x000ea400080210ff */
[----:B--2---:R-:W-:Y:S05]  /*83d0*/  @!P1 BRA `(.L_x_161) ;  /* 0xfffffffc00f09947 */ /* 0x004fea000383ffff */
[----:B------:R-:W-:Y:S05]  /*83e0*/  BRA `(.L_x_162) ;  /* 0xffffffbc00607947 */ /* 0x000fea000383ffff */
.L_x_86:
[----:B--2---:R2:W4:Y:S02]  /*83f0*/  SYNCS.PHASECHK.TRANS64.TRYWAIT P0, [R12+URZ+0x80], R0 ;  /* 0x000080000c0075a7 */ /* 0x00452400080011ff */
[----:B----4-:R-:W-:Y:S05]  /*8400*/  @!P0 NANOSLEEP.SYNCS 0x989680 ;  /* 0x009896800000895d */ /* 0x010fea0003900000 */
[----:B------:R-:W4:Y:S02]  /*8410*/  @!P0 SYNCS.PHASECHK.TRANS64 P0, [R12+URZ+0x80], R0 ;  /* 0x000080000c0085a7 */ /* 0x000f2400080010ff */
[----:B----4-:R-:W-:Y:S05]  /*8420*/  @!P0 BRA `(.L_x_86) ;  /* 0xfffffffc00f08947 */ /* 0x010fea000383ffff */
[----:B------:R-:W-:Y:S05]  /*8430*/  BRA `(.L_x_163) ;  /* 0xffffffc0007c7947 */ /* 0x000fea000383ffff */
.L_x_89:
[----:B-1----:R-:W-:Y:S07]  /*8440*/  MOV R0, UR29 ;  /* 0x0000001d00007c02 */ /* 0x002fee0008000f00 */
.L_x_164:
[----:B-1----:R1:W2:Y:S02]  /*8450*/  SYNCS.PHASECHK.TRANS64.TRYWAIT P2, [R0+URZ+0x78], R6 ;  /* 0x00007806000075a7 */ /* 0x0022a400080411ff */
[----:B--2---:R-:W-:Y:S05]  /*8460*/  @!P2 NANOSLEEP.SYNCS 0x989680 ;  /* 0x009896800000a95d */ /* 0x004fea0003900000 */
[----:B------:R-:W2:Y:S02]  /*8470*/  @!P2 SYNCS.PHASECHK.TRANS64 P2, [R0+URZ+0x78], R6 ;  /* 0x000078060000a5a7 */ /* 0x000ea400080410ff */
[----:B--2---:R-:W-:Y:S05]  /*8480*/  @!P2 BRA `(.L_x_164) ;  /* 0xfffffffc00f0a947 */ /* 0x004fea000383ffff */
[----:B------:R-:W-:Y:S05]  /*8490*/  BRA `(.L_x_88) ;  /* 0xffffffc400e07947 */ /* 0x000fea000383ffff */
.L_x_92:
[----:B------:R-:W-:Y:S07]  /*84a0*/  MOV R0, UR4 ;  /* 0x0000000400007c02 */ /* 0x000fee0008000f00 */
.L_x_165:
[----:B-1----:R1:W2:Y:S02]  /*84b0*/  SYNCS.PHASECHK.TRANS64.TRYWAIT P0, [R0+URZ+0x58], R9 ;  /* 0x00005809000075a7 */ /* 0x0022a400080011ff */
[----:B--2---:R-:W-:Y:S05]  /*84c0*/  @!P0 NANOSLEEP.SYNCS 0x989680 ;  /* 0x009896800000895d */ /* 0x004fea0003900000 */
[----:B------:R-:W2:Y:S02]  /*84d0*/  @!P0 SYNCS.PHASECHK.TRANS64 P0, [R0+URZ+0x58], R9 ;  /* 0x00005809000085a7 */ /* 0x000ea400080010ff */
[----:B--2---:R-:W-:Y:S05]  /*84e0*/  @!P0 BRA `(.L_x_165) ;  /* 0xfffffffc00f08947 */ /* 0x004fea000383ffff */
[----:B------:R-:W-:Y:S05]  /*84f0*/  BRA `(.L_x_166) ;  /* 0xffffffc800407947 */ /* 0x000fea000383ffff */
.L_x_93:
[----:B------:R-:W-:Y:S07]  /*8500*/  MOV R0, UR5 ;  /* 0x0000000500007c02 */ /* 0x000fee0008000f00 */
.L_x_167:
[----:B-1----:R1:W2:Y:S02]  /*8510*/  SYNCS.PHASECHK.TRANS64.TRYWAIT P0, [R0+URZ+0x58], R6 ;  /* 0x00005806000075a7 */ /* 0x0022a400080011ff */
[----:B--2---:R-:W-:Y:S05]  /*8520*/  @!P0 NANOSLEEP.SYNCS 0x989680 ;  /* 0x009896800000895d */ /* 0x004fea0003900000 */
[----:B------:R-:W2:Y:S02]  /*8530*/  @!P0 SYNCS.PHASECHK.TRANS64 P0, [R0+URZ+0x58], R6 ;  /* 0x00005806000085a7 */ /* 0x000ea400080010ff */
[----:B--2---:R-:W-:Y:S05]  /*8540*/  @!P0 BRA `(.L_x_167) ;  /* 0xfffffffc00f08947 */ /* 0x004fea000383ffff */
[----:B------:R-:W-:Y:S05]  /*8550*/  BRA `(.L_x_168) ;  /* 0xffffffc800bc7947 */ /* 0x000fea000383ffff */
.L_x_95:
[----:B------:R-:W-:-:S07]  /*8560*/  MOV R0, UR4 ;  /* 0x0000000400007c02 */ /* 0x000fce0008000f00 */
.L_x_169:
[----:B-1----:R1:W2:Y:S02]  /*8570*/  SYNCS.PHASECHK.TRANS64.TRYWAIT P0, [R0+URZ], R2 ;  /* 0x00000002000075a7 */ /* 0x0022a400080011ff */
[----:B--2---:R-:W-:Y:S05]  /*8580*/  @!P0 NANOSLEEP.SYNCS 0x989680 ;  /* 0x009896800000895d */ /* 0x004fea0003900000 */
[----:B------:R-:W2:Y:S02]  /*8590*/  @!P0 SYNCS.PHASECHK.TRANS64 P0, [R0+URZ], R2 ;  /* 0x00000002000085a7 */ /* 0x000ea400080010ff */
[----:B--2---:R-:W-:Y:S05]  /*85a0*/  @!P0 BRA `(.L_x_169) ;  /* 0xfffffffc00f08947 */ /* 0x004fea000383ffff */
[----:B------:R-:W-:Y:S05]  /*85b0*/  BRA `(.L_x_170) ;  /* 0xffffffcc00707947 */ /* 0x000fea000383ffff */
.L_x_96:
[----:B------:R-:W-:-:S07]  /*85c0*/  MOV R0, UR5 ;  /* 0x0000000500007c02 */ /* 0x000fce0008000f00 */
.L_x_171:
[----:B-1----:R1:W2:Y:S02]  /*85d0*/  SYNCS.PHASECHK.TRANS64.TRYWAIT P0, [R0+URZ], R2 ;  /* 0x00000002000075a7 */ /* 0x0022a400080011ff */
[----:B--2---:R-:W-:Y:S05]  /*85e0*/  @!P0 NANOSLEEP.SYNCS 0x989680 ;  /* 0x009896800000895d */ /* 0x004fea0003900000 */
[----:B------:R-:W2:Y:S02]  /*85f0*/  @!P0 SYNCS.PHASECHK.TRANS64 P0, [R0+URZ], R2 ;  /* 0x00000002000085a7 */ /* 0x000ea400080010ff */
[----:B--2---:R-:W-:Y:S05]  /*8600*/  @!P0 BRA `(.L_x_171) ;  /* 0xfffffffc00f08947 */ /* 0x004fea000383ffff */
[----:B------:R-:W-:Y:S05]  /*8610*/  BRA `(.L_x_172) ;  /* 0xffffffcc007c7947 */ /* 0x000fea000383ffff */
.L_x_98:
[----:B-1----:R1:W2:Y:S02]  /*8620*/  SYNCS.PHASECHK.TRANS64.TRYWAIT P0, [R3+URZ+0x80], R0 ;  /* 0x00008000030075a7 */ /* 0x0022a400080011ff */
[----:B--2---:R-:W-:Y:S05]  /*8630*/  @!P0 NANOSLEEP.SYNCS 0x989680 ;  /* 0x009896800000895d */ /* 0x004fea0003900000 */
[----:B------:R-:W2:Y:S02]  /*8640*/  @!P0 SYNCS.PHASECHK.TRANS64 P0, [R3+URZ+0x80], R0 ;  /* 0x00008000030085a7 */ /* 0x000ea400080010ff */
[----:B--2---:R-:W-:Y:S05]  /*8650*/  @!P0 BRA `(.L_x_98) ;  /* 0xfffffffc00f08947 */ /* 0x004fea000383ffff */
[----:B------:R-:W-:Y:S05]  /*8660*/  BRA `(.L_x_173) ;  /* 0xffffffd000647947 */ /* 0x000fea000383ffff */
.L_x_108:
[----:B-1----:R1:W2:Y:S02]  /*8670*/  SYNCS.PHASECHK.TRANS64.TRYWAIT P1, [R0+URZ+0x40], R3 ;  /* 0x00004003000075a7 */ /* 0x0022a400080211ff */
[----:B--2---:R-:W-:Y:S05]  /*8680*/  @!P1 NANOSLEEP.SYNCS 0x989680 ;  /* 0x009896800000995d */ /* 0x004fea0003900000 */
[----:B------:R-:W2:Y:S02]  /*8690*/  @!P1 SYNCS.PHASECHK.TRANS64 P1, [R0+URZ+0x40], R3 ;  /* 0x00004003000095a7 */ /* 0x000ea400080210ff */
[----:B--2---:R-:W-:Y:S05]  /*86a0*/  @!P1 BRA `(.L_x_108) ;  /* 0xfffffffc00f09947 */ /* 0x004fea000383ffff */
[----:B------:R-:W-:Y:S05]  /*86b0*/  BRA `(.L_x_107) ;  /* 0xffffffdc00e47947 */ /* 0x000fea000383ffff */
.L_x_110:
[----:B-1----:R1:W4:Y:S02]  /*86c0*/  SYNCS.PHASECHK.TRANS64.TRYWAIT P0, [R53+URZ+0xa0], R2 ;  /* 0x0000a002350075a7 */ /* 0x00232400080011ff */
[----:B----4-:R-:W-:Y:S05]  /*86d0*/  @!P0 NANOSLEEP.SYNCS 0x989680 ;  /* 0x009896800000895d */ /* 0x010fea0003900000 */
[----:B------:R-:W4:Y:S02]  /*86e0*/  @!P0 SYNCS.PHASECHK.TRANS64 P0, [R53+URZ+0xa0], R2 ;  /* 0x0000a002350085a7 */ /* 0x000f2400080010ff */
[----:B----4-:R-:W-:Y:S05]  /*86f0*/  @!P0 BRA `(.L_x_110) ;  /* 0xfffffffc00f08947 */ /* 0x010fea000383ffff */
[----:B------:R-:W-:Y:S05]  /*8700*/  BRA `(.L_x_109) ;  /* 0xffffffe000147947 */ /* 0x000fea000383ffff */
.L_x_121:
[----:B-1----:R1:W2:Y:S02]  /*8710*/  SYNCS.PHASECHK.TRANS64.TRYWAIT P0, [R3+URZ+0x40], R66 ;  /* 0x00004042030075a7 */ /* 0x0022a400080011ff */
[----:B--2---:R-:W-:Y:S05]  /*8720*/  @!P0 NANOSLEEP.SYNCS 0x989680 ;  /* 0x009896800000895d */ /* 0x004fea0003900000 */
[----:B------:R-:W2:Y:S02]  /*8730*/  @!P0 SYNCS.PHASECHK.TRANS64 P0, [R3+URZ+0x40], R66 ;  /* 0x00004042030085a7 */ /* 0x000ea400080010ff */
[----:B--2---:R-:W-:Y:S05]  /*8740*/  @!P0 BRA `(.L_x_121) ;  /* 0xfffffffc00f08947 */ /* 0x004fea000383ffff */
[----:B------:R-:W-:Y:S05]  /*8750*/  BRA `(.L_x_120) ;  /* 0xffffffe8003c7947 */ /* 0x000fea000383ffff */
        .weak           $__internal_0_$__cuda_sm10x_tcgen05_guardrail_trap_col_being_dealloced_not_returned_by_alloc
        .type           $__internal_0_$__cuda_sm10x_tcgen05_guardrail_trap_col_being_dealloced_not_returned_by_alloc,@function
        .size           $__internal_0_$__cuda_sm10x_tcgen05_guardrail_trap_col_being_dealloced_not_returned_by_alloc,($__internal_1_$__cuda_sm10x_tcgen05_guardrail_trap_phase_invalid_during_alloc - $__internal_0_$__cuda_sm10x_tcgen05_guardrail_trap_col_being_dealloced_not_returned_by_alloc)
$__internal_0_$__cuda_sm10x_tcgen05_guardrail_trap_col_being_dealloced_not_returned_by_alloc:
[----:B------:R-:W-:Y:S05]  /*8760*/  BPT.TRAP 0x1 ;  /* 0x000000040000795c */ /* 0x000fea0000300000 */
[----:B------:R-:W-:-:S04]  /*8770*/  HFMA2 R3, -RZ, RZ, 0, 0 ;  /* 0x00000000ff037431 */ /* 0x000fc800000001ff */
[----:B------:R-:W-:Y:S05]  /*8780*/  RET.REL.NODEC R2 `(_ZN7cutlass13device_kernelINS_4gemm6kernel13GemmUniversalIN4cute5tupleIJiiiiEEENS1_10collective13CollectiveMmaINS1_35MainloopSm100TmaUmmaWarpSpecializedILi4ELi2ELi4ENS5_IJNS4_1CILi2EEESB_NSA_ILi1EEEEEEEENS5_IJNSA_ILi128EEENSA_ILi64EEENSA_ILi32EEEEEENS_6half_tENS5_IJlSC_lEEESJ_SK_NS4_8TiledMMAINS4_8MMA_AtomIJNS4_26SM100_MMA_F16BF16_2x1SM_SSISJ_SJ_fLi128ELi64ELNS4_4UMMA5MajorE0ELSP_0ELNSO_7ScaleInE0ELSQ_0EEEEEENS4_6LayoutINS5_IJSC_SC_SC_EEENS5_IJNSA_ILi0EEESV_SV_EEEEENS5_IJNS4_10UnderscoreESY_SY_EEEEENS4_28SM100_TMA_2SM_LOAD_MULTICASTENS4_14ComposedLayoutINS4_7SwizzleILi2ELi4ELi3EEENS4_18smem_ptr_flag_bitsILi16EEENST_INS5_IJNSA_ILi8EEESH_EEENS5_IJSH_SC_EEEEEEEvNS4_8identityENS4_18SM100_TMA_2SM_LOADES1B_vS1C_EENS_8epilogue10collective18CollectiveEpilogueINS1F_23Sm100TmaWarpSpecializedILi3ELi2ELi16ELb1ELb0EEEJNS5_IJSG_SG_SH_EEENS5_IJNST_ISG_SC_EENST_INS5_IJNSA_ILi16EEESB_EEENS5_IJSC_SH_EEEEEEEESJ_SK_SJ_SK_NS1F_6fusion15FusionCallbacksIS1J_NS1R_17LinearCombinationISJ_fSJ_fLNS_15FloatRoundStyleE2EEES1K_S1Q_JEEENS4_5SM1004TMEM4LOAD26SM100_TMEM_LOAD_32dp32b16xENS4_13SM90_TMA_LOADENS12_INS13_ILi1ELi4ELi3EEES16_NST_INS5_IJS17_S1M_EEENS5_IJS1M_SC_EEEEEEENS4_39AutoVectorizingCopyWithAssumedAlignmentILi128EEENS4_14SM90_TMA_STOREES26_S28_S28_EEEvvEEEEvNT_6ParamsE) ;  /* 0xffffff78021c7950 */ /* 0x000fea0003c3ffff */
        .weak           $__internal_1_$__cuda_sm10x_tcgen05_guardrail_trap_phase_invalid_during_alloc
        .type           $__internal_1_$__cuda_sm10x_tcgen05_guardrail_trap_phase_invalid_during_alloc,@function
        .size           $__internal_1_$__cuda_sm10x_tcgen05_guardrail_trap_phase_invalid_during_alloc,($__internal_2_$__cuda_sm10x_tcgen05_guardrail_trap_unallocated_columns_being_dealloced - $__internal_1_$__cuda_sm10x_tcgen05_guardrail_trap_phase_invalid_during_alloc)
$__internal_1_$__cuda_sm10x_tcgen05_guardrail_trap_phase_invalid_during_alloc:
[----:B------:R-:W-:Y:S05]  /*8790*/  BPT.TRAP 0x1 ;  /* 0x000000040000795c */ /* 0x000fea0000300000 */
[----:B------:R-:W-:-:S04]  /*87a0*/  MOV R5, 0x0 ;  /* 0x0000000000057802 */ /* 0x000fc80000000f00 */
[----:B------:R-:W-:Y:S05]  /*87b0*/  RET.REL.NODEC R4 `(_ZN7cutlass13device_kernelINS_4gemm6kernel13GemmUniversalIN4cute5tupleIJiiiiEEENS1_10collective13CollectiveMmaINS1_35MainloopSm100TmaUmmaWarpSpecializedILi4ELi2ELi4ENS5_IJNS4_1CILi2EEESB_NSA_ILi1EEEEEEEENS5_IJNSA_ILi128EEENSA_ILi64EEENSA_ILi32EEEEEENS_6half_tENS5_IJlSC_lEEESJ_SK_NS4_8TiledMMAINS4_8MMA_AtomIJNS4_26SM100_MMA_F16BF16_2x1SM_SSISJ_SJ_fLi128ELi64ELNS4_4UMMA5MajorE0ELSP_0ELNSO_7ScaleInE0ELSQ_0EEEEEENS4_6LayoutINS5_IJSC_SC_SC_EEENS5_IJNSA_ILi0EEESV_SV_EEEEENS5_IJNS4_10UnderscoreESY_SY_EEEEENS4_28SM100_TMA_2SM_LOAD_MULTICASTENS4_14ComposedLayoutINS4_7SwizzleILi2ELi4ELi3EEENS4_18smem_ptr_flag_bitsILi16EEENST_INS5_IJNSA_ILi8EEESH_EEENS5_IJSH_SC_EEEEEEEvNS4_8identityENS4_18SM100_TMA_2SM_LOADES1B_vS1C_EENS_8epilogue10collective18CollectiveEpilogueINS1F_23Sm100TmaWarpSpecializedILi3ELi2ELi16ELb1ELb0EEEJNS5_IJSG_SG_SH_EEENS5_IJNST_ISG_SC_EENST_INS5_IJNSA_ILi16EEESB_EEENS5_IJSC_SH_EEEEEEEESJ_SK_SJ_SK_NS1F_6fusion15FusionCallbacksIS1J_NS1R_17LinearCombinationISJ_fSJ_fLNS_15FloatRoundStyleE2EEES1K_S1Q_JEEENS4_5SM1004TMEM4LOAD26SM100_TMEM_LOAD_32dp32b16xENS4_13SM90_TMA_LOADENS12_INS13_ILi1ELi4ELi3EEES16_NST_INS5_IJS17_S1M_EEENS5_IJS1M_SC_EEEEEEENS4_39AutoVectorizingCopyWithAssumedAlignmentILi128EEENS4_14SM90_TMA_STOREES26_S28_S28_EEEvvEEEEvNT_6ParamsE) ;  /* 0xffffff7804107950 */ /* 0x000fea0003c3ffff */
        .weak           $__internal_2_$__cuda_sm10x_tcgen05_guardrail_trap_unallocated_columns_being_dealloced
        .type           $__internal_2_$__cuda_sm10x_tcgen05_guardrail_trap_unallocated_columns_being_dealloced,@function
        .size           $__internal_2_$__cuda_sm10x_tcgen05_guardrail_trap_unallocated_columns_being_dealloced,(.L_x_175 - $__internal_2_$__cuda_sm10x_tcgen05_guardrail_trap_unallocated_columns_being_dealloced)
$__internal_2_$__cuda_sm10x_tcgen05_guardrail_trap_unallocated_columns_being_dealloced:
[----:B------:R-:W-:Y:S05]  /*87c0*/  BPT.TRAP 0x1 ;  /* 0x000000040000795c */ /* 0x000fea0000300000 */
[----:B------:R-:W-:-:S04]  /*87d0*/  HFMA2 R3, -RZ, RZ, 0, 0 ;  /* 0x00000000ff037431 */ /* 0x000fc800000001ff */
[----:B------:R-:W-:Y:S05]  /*87e0*/  RET.REL.NODEC R2 `(_ZN7cutlass13device_kernelINS_4gemm6kernel13GemmUniversalIN4cute5tupleIJiiiiEEENS1_10collective13CollectiveMmaINS1_35MainloopSm100TmaUmmaWarpSpecializedILi4ELi2ELi4ENS5_IJNS4_1CILi2EEESB_NSA_ILi1EEEEEEEENS5_IJNSA_ILi128EEENSA_ILi64EEENSA_ILi32EEEEEENS_6half_tENS5_IJlSC_lEEESJ_SK_NS4_8TiledMMAINS4_8MMA_AtomIJNS4_26SM100_MMA_F16BF16_2x1SM_SSISJ_SJ_fLi128ELi64ELNS4_4UMMA5MajorE0ELSP_0ELNSO_7ScaleInE0ELSQ_0EEEEEENS4_6LayoutINS5_IJSC_SC_SC_EEENS5_IJNSA_ILi0EEESV_SV_EEEEENS5_IJNS4_10UnderscoreESY_SY_EEEEENS4_28SM100_TMA_2SM_LOAD_MULTICASTENS4_14ComposedLayoutINS4_7SwizzleILi2ELi4ELi3EEENS4_18smem_ptr_flag_bitsILi16EEENST_INS5_IJNSA_ILi8EEESH_EEENS5_IJSH_SC_EEEEEEEvNS4_8identityENS4_18SM100_TMA_2SM_LOADES1B_vS1C_EENS_8epilogue10collective18CollectiveEpilogueINS1F_23Sm100TmaWarpSpecializedILi3ELi2ELi16ELb1ELb0EEEJNS5_IJSG_SG_SH_EEENS5_IJNST_ISG_SC_EENST_INS5_IJNSA_ILi16EEESB_EEENS5_IJSC_SH_EEEEEEEESJ_SK_SJ_SK_NS1F_6fusion15FusionCallbacksIS1J_NS1R_17LinearCombinationISJ_fSJ_fLNS_15FloatRoundStyleE2EEES1K_S1Q_JEEENS4_5SM1004TMEM4LOAD26SM100_TMEM_LOAD_32dp32b16xENS4_13SM90_TMA_LOADENS12_INS13_ILi1ELi4ELi3EEES16_NST_INS5_IJS17_S1M_EEENS5_IJS1M_SC_EEEEEEENS4_39AutoVectorizingCopyWithAssumedAlignmentILi128EEENS4_14SM90_TMA_STOREES26_S28_S28_EEEvvEEEEvNT_6ParamsE) ;  /* 0xffffff7802047950 */ /* 0x000fea0003c3ffff */
.L_x_174:
[----:B------:R-:W-:-:S00]  /*87f0*/  BRA `(.L_x_174) ;  /* 0xfffffffc00fc7947 */ /* 0x000fc0000383ffff */
[----:B------:R-:W-:-:S00]  /*8800*/  NOP ;  /* 0x0000000000007918 */ /* 0x000fc00000000000 */
[----:B------:R-:W-:-:S00]  /*8810*/  NOP ;  /* 0x0000000000007918 */ /* 0x000fc00000000000 */
[----:B------:R-:W-:-:S00]  /*8820*/  NOP ;  /* 0x0000000000007918 */ /* 0x000fc00000000000 */
[----:B------:R-:W-:-:S00]  /*8830*/  NOP ;  /* 0x0000000000007918 */ /* 0x000fc00000000000 */
[----:B------:R-:W-:-:S00]  /*8840*/  NOP ;  /* 0x0000000000007918 */ /* 0x000fc00000000000 */
[----:B------:R-:W-:-:S00]  /*8850*/  NOP ;  /* 0x0000000000007918 */ /* 0x000fc00000000000 */
[----:B------:R-:W-:-:S00]  /*8860*/  NOP ;  /* 0x0000000000007918 */ /* 0x000fc00000000000 */
[----:B------:R-:W-:-:S00]  /*8870*/  NOP ;  /* 0x0000000000007918 */ /* 0x000fc00000000000 */
.L_x_175:


//--------------------- .nv.global.init           --------------------------
	.section	.nv.global.init,"aw",@progbits
.nv.global.init:
	.type		$str$27,@object
	.size		$str$27,($str$28 - $str$27)
$str$27:
        /*0000*/ 	.byte	0x28, 0x61, 0x64, 0x64, 0x72, 0x65, 0x73, 0x73, 0x20, 0x26, 0x20, 0x6d, 0x61, 0x73, 0x6b, 0x29
        /*0010*/ 	.byte	0x20, 0x3d, 0x3d, 0x20, 0x30, 0x00
	.type		$str$28,@object
	.size		$str$28,($str$26 - $str$28)
$str$28:
        /*0016*/ 	.byte	0x2f, 0x74, 0x6d, 0x70, 0x2f, 0x63, 0x75, 0x74, 0x6c, 0x61, 0x73, 0x73, 0x5f, 0x73, 0x77, 0x65
        /*0026*/ 	.byte	0x65, 0x70, 0x5f, 0x73, 0x72, 0x63, 0x2f, 0x69, 0x6e, 0x63, 0x6c, 0x75, 0x64, 0x65, 0x2f, 0x63
        /*0036*/ 	.byte	0x75, 0x74, 0x65, 0x2f, 0x70, 0x6f, 0x69, 0x6e, 0x74, 0x65, 0x72, 0x5f, 0x66, 0x6c, 0x61, 0x67
        /*0046*/ 	.byte	0x67, 0x65, 0x64, 0x2e, 0x68, 0x70, 0x70, 0x00
	.type		$str$26,@object
	.size		$str$26,($str$25 - $str$26)
$str$26:
        /*004e*/ 	.byte	0x2f, 0x74, 0x6d, 0x70, 0x2f, 0x63, 0x75, 0x74, 0x6c, 0x61, 0x73, 0x73, 0x5f, 0x73, 0x77, 0x65
        /*005e*/ 	.byte	0x65, 0x70, 0x5f, 0x73, 0x72, 0x63, 0x2f, 0x69, 0x6e, 0x63, 0x6c, 0x75, 0x64, 0x65, 0x2f, 0x63
        /*006e*/ 	.byte	0x75, 0x74, 0x65, 0x2f, 0x61, 0x74, 0x6f, 0x6d, 0x2f, 0x63, 0x6f, 0x70, 0x79, 0x5f, 0x74, 0x72
        /*007e*/ 	.byte	0x61, 0x69, 0x74, 0x73, 0x5f, 0x73, 0x6d, 0x31, 0x30, 0x30, 0x2e, 0x68, 0x70, 0x70, 0x00
	.type		$str$25,@object
	.size		$str$25,(__unnamed_1 - $str$25)
$str$25:
        /*008d*/ 	.byte	0x28, 0x28, 0x75, 0x69, 0x6e, 0x74, 0x33, 0x32, 0x5f, 0x74, 0x28, 0x74, 0x68, 0x72, 0x65, 0x61
        /*009d*/ 	.byte	0x64, 0x49, 0x64, 0x78, 0x2e, 0x78, 0x29, 0x20, 0x2f, 0x20, 0x33, 0x32, 0x29, 0x20, 0x25, 0x20
        /*00ad*/ 	.byte	0x34, 0x29, 0x20, 0x3d, 0x3d, 0x20, 0x28, 0x28, 0x28, 0x74, 0x6d, 0x65, 0x6d, 0x5f, 0x61, 0x64
        /*00bd*/ 	.byte	0x64, 0x72, 0x20, 0x3e, 0x3e, 0x20, 0x31, 0x36, 0x29, 0x20, 0x2f, 0x20, 0x33, 0x32, 0x29, 0x20
        /*00cd*/ 	.byte	0x25, 0x20, 0x34, 0x29, 0x00
	.type		__unnamed_1,@object
	.size		__unnamed_1,(__unnamed_2 - __unnamed_1)
__unnamed_1:
        /*00d2*/ 	.byte	0x61, 0x75, 0x74, 0x6f, 0x20, 0x63, 0x75, 0x74, 0x65, 0x3a, 0x3a, 0x61, 0x73, 0x5f, 0x70, 0x6f
        /* <DEDUP_REMOVED lines=24> */
        /*0262*/ 	.byte	0x34, 0x38, 0x3e, 0x3e, 0x3e, 0x3e, 0x5d, 0x00
	.type		__unnamed_2,@object
	.size		__unnamed_2,(.L_2 - __unnamed_2)
__unnamed_2:
        /* <DEDUP_REMOVED lines=40> */
        /*04ea*/ 	.byte	0x3a, 0x3a, 0x43, 0x3c, 0x30, 0x3e, 0x3e, 0x3e, 0x3e, 0x5d, 0x00
.L_2:


//--------------------- .nv.shared._ZN7cutlass13device_kernelINS_4gemm6kernel13GemmUniversalIN4cute5tupleIJiiiiEEENS1_10collective13CollectiveMmaINS1_35MainloopSm100TmaUmmaWarpSpecializedILi4ELi2ELi4ENS5_IJNS4_1CILi2EEESB_NSA_ILi1EEEEEEEENS5_IJNSA_ILi128EEENSA_ILi64EEENSA_ILi32EEEEEENS_6half_tENS5_IJlSC_lEEESJ_SK_NS4_8TiledMMAINS4_8MMA_AtomIJNS4_26SM100_MMA_F16BF16_2x1SM_SSISJ_SJ_fLi128ELi64ELNS4_4UMMA5MajorE0ELSP_0ELNSO_7ScaleInE0ELSQ_0EEEEEENS4_6LayoutINS5_IJSC_SC_SC_EEENS5_IJNSA_ILi0EEESV_SV_EEEEENS5_IJNS4_10UnderscoreESY_SY_EEEEENS4_28SM100_TMA_2SM_LOAD_MULTICASTENS4_14ComposedLayoutINS4_7SwizzleILi2ELi4ELi3EEENS4_18smem_ptr_flag_bitsILi16EEENST_INS5_IJNSA_ILi8EEESH_EEENS5_IJSH_SC_EEEEEEEvNS4_8identityENS4_18SM100_TMA_2SM_LOADES1B_vS1C_EENS_8epilogue10collective18CollectiveEpilogueINS1F_23Sm100TmaWarpSpecializedILi3ELi2ELi16ELb1ELb0EEEJNS5_IJSG_SG_SH_EEENS5_IJNST_ISG_SC_EENST_INS5_IJNSA_ILi16EEESB_EEENS5_IJSC_SH_EEEEEEEESJ_SK_SJ_SK_NS1F_6fusion15FusionCallbacksIS1J_NS1R_17LinearCombinationISJ_fSJ_fLNS_15FloatRoundStyleE2EEES1K_S1Q_JEEENS4_5SM1004TMEM4LOAD26SM100_TMEM_LOAD_32dp32b16xENS4_13SM90_TMA_LOADENS12_INS13_ILi1ELi4ELi3EEES16_NST_INS5_IJS17_S1M_EEENS5_IJS1M_SC_EEEEEEENS4_39AutoVectorizingCopyWithAssumedAlignmentILi128EEENS4_14SM90_TMA_STOREES26_S28_S28_EEEvvEEEEvNT_6ParamsE --------------------------
	.section	.nv.shared._ZN7cutlass13device_kernelINS_4gemm6kernel13GemmUniversalIN4cute5tupleIJiiiiEEENS1_10collective13CollectiveMmaINS1_35MainloopSm100TmaUmmaWarpSpecializedILi4ELi2ELi4ENS5_IJNS4_1CILi2EEESB_NSA_ILi1EEEEEEEENS5_IJNSA_ILi128EEENSA_ILi64EEENSA_ILi32EEEEEENS_6half_tENS5_IJlSC_lEEESJ_SK_NS4_8TiledMMAINS4_8MMA_AtomIJNS4_26SM100_MMA_F16BF16_2x1SM_SSISJ_SJ_fLi128ELi64ELNS4_4UMMA5MajorE0ELSP_0ELNSO_7ScaleInE0ELSQ_0EEEEEENS4_6LayoutINS5_IJSC_SC_SC_EEENS5_IJNSA_ILi0EEESV_SV_EEEEENS5_IJNS4_10UnderscoreESY_SY_EEEEENS4_28SM100_TMA_2SM_LOAD_MULTICASTENS4_14ComposedLayoutINS4_7SwizzleILi2ELi4ELi3EEENS4_18smem_ptr_flag_bitsILi16EEENST_INS5_IJNSA_ILi8EEESH_EEENS5_IJSH_SC_EEEEEEEvNS4_8identityENS4_18SM100_TMA_2SM_LOADES1B_vS1C_EENS_8epilogue10collective18CollectiveEpilogueINS1F_23Sm100TmaWarpSpecializedILi3ELi2ELi16ELb1ELb0EEEJNS5_IJSG_SG_SH_EEENS5_IJNST_ISG_SC_EENST_INS5_IJNSA_ILi16EEESB_EEENS5_IJSC_SH_EEEEEEEESJ_SK_SJ_SK_NS1F_6fusion15FusionCallbacksIS1J_NS1R_17LinearCombinationISJ_fSJ_fLNS_15FloatRoundStyleE2EEES1K_S1Q_JEEENS4_5SM1004TMEM4LOAD26SM100_TMEM_LOAD_32dp32b16xENS4_13SM90_TMA_LOADENS12_INS13_ILi1ELi4ELi3EEES16_NST_INS5_IJS17_S1M_EEENS5_IJS1M_SC_EEEEEEENS4_39AutoVectorizingCopyWithAssumedAlignmentILi128EEENS4_14SM90_TMA_STOREES26_S28_S28_EEEvvEEEEvNT_6ParamsE,"aw",@nobits
	.sectionflags	@""
	.align	16
	.zero		1024


//--------------------- .nv.shared.reserved.0     --------------------------
	.section	.nv.shared.reserved.0,"aw",@nobits
	.weak		__nv_reservedSMEM_offset_0_alias
	.size		__nv_reservedSMEM_offset_0_alias, 0, 64
	.other		__nv_reservedSMEM_offset_0_alias,@"STO_CUDA_RESERVED_SHARED STV_DEFAULT"
__nv_reservedSMEM_offset_0_alias:
	.zero		0
.nv.shared.reserved.0:
	.zero		64
	.weak		__nv_reservedSMEM_tcgen05_partition
	.type		__nv_reservedSMEM_tcgen05_partition,@object
	.size		__nv_reservedSMEM_tcgen05_partition,(.L_0 - __nv_reservedSMEM_tcgen05_partition)
__nv_reservedSMEM_tcgen05_partition:
	.zero		32
.L_0:


//--------------------- .nv.global                --------------------------
	.section	.nv.global,"aw",@nobits
.nv.global:
	.type		_ZN39_INTERNAL_dd94cd83_4_k_cu_dc279f4b_73864cute1_E,@object
	.size		_ZN39_INTERNAL_dd94cd83_4_k_cu_dc279f4b_73864cute1_E,(_ZN39_INTERNAL_dd94cd83_4_k_cu_dc279f4b_73864cuda3std3__45__cpo6cbeginE - _ZN39_INTERNAL_dd94cd83_4_k_cu_dc279f4b_73864cute1_E)
_ZN39_INTERNAL_dd94cd83_4_k_cu_dc279f4b_73864cute1_E:
	.zero		1
	.type		_ZN39_INTERNAL_dd94cd83_4_k_cu_dc279f4b_73864cuda3std3__45__cpo6cbeginE,@object
	.size		_ZN39_INTERNAL_dd94cd83_4_k_cu_dc279f4b_73864cuda3std3__45__cpo6cbeginE,(_ZN39_INTERNAL_dd94cd83_4_k_cu_dc279f4b_73864cuda3std3__48in_placeE - _ZN39_INTERNAL_dd94cd83_4_k_cu_dc279f4b_73864cuda3std3__45__cpo6cbeginE)
_ZN39_INTERNAL_dd94cd83_4_k_cu_dc279f4b_73864cuda3std3__45__cpo6cbeginE:
	.zero		1
	.type		_ZN39_INTERNAL_dd94cd83_4_k_cu_dc279f4b_73864cuda3std3__48in_placeE,@object
	.size		_ZN39_INTERNAL_dd94cd83_4_k_cu_dc279f4b_73864cuda3std3__48in_placeE,(_ZN39_INTERNAL_dd94cd83_4_k_cu_dc279f4b_73864cuda3std6ranges3__45__cpo9iter_moveE - _ZN39_INTERNAL_dd94cd83_4_k_cu_dc279f4b_73864cuda3std3__48in_placeE)
_ZN39_INTERNAL_dd94cd83_4_k_cu_dc279f4b_73864cuda3std3__48in_placeE:
	.zero		1
	.type		_ZN39_INTERNAL_dd94cd83_4_k_cu_dc279f4b_73864cuda3std6ranges3__45__cpo9iter_moveE,@object
	.size		_ZN39_INTERNAL_dd94cd83_4_k_cu_dc279f4b_73864cuda3std6ranges3__45__cpo9iter_moveE,(_ZN39_INTERNAL_dd94cd83_4_k_cu_dc279f4b_73864cuda3std3__45__cpo5beginE - _ZN39_INTERNAL_dd94cd83_4_k_cu_dc279f4b_73864cuda3std6ranges3__45__cpo9iter_moveE)
_ZN39_INTERNAL_dd94cd83_4_k_cu_dc279f4b_73864cuda3std6ranges3__45__cpo9iter_moveE:
	.zero		1
	.type		_ZN39_INTERNAL_dd94cd83_4_k_cu_dc279f4b_73864cuda3std3__45__cpo5beginE,@object
	.size		_ZN39_INTERNAL_dd94cd83_4_k_cu_dc279f4b_73864cuda3std3__45__cpo5beginE,(_ZN39_INTERNAL_dd94cd83_4_k_cu_dc279f4b_73864cuda3std3__441_GLOBAL__N__dd94cd83_4_k_cu_dc279f4b_73866ignoreE - _ZN39_INTERNAL_dd94cd83_4_k_cu_dc279f4b_73864cuda3std3__45__cpo5beginE)
_ZN39_INTERNAL_dd94cd83_4_k_cu_dc279f4b_73864cuda3std3__45__cpo5beginE:
	.zero		1
	.type		_ZN39_INTERNAL_dd94cd83_4_k_cu_dc279f4b_73864cuda3std3__441_GLOBAL__N__dd94cd83_4_k_cu_dc279f4b_73866ignoreE,@object
	.size		_ZN39_INTERNAL_dd94cd83_4_k_cu_dc279f4b_73864cuda3std3__441_GLOBAL__N__dd94cd83_4_k_cu_dc279f4b_73866ignoreE,(_ZN39_INTERNAL_dd94cd83_4_k_cu_dc279f4b_73864cute7productE - _ZN39_INTERNAL_dd94cd83_4_k_cu_dc279f4b_73864cuda3std3__441_GLOBAL__N__dd94cd83_4_k_cu_dc279f4b_73866ignoreE)
_ZN39_INTERNAL_dd94cd83_4_k_cu_dc279f4b_73864cuda3std3__441_GLOBAL__N__dd94cd83_4_k_cu_dc279f4b_73866ignoreE:
	.zero		1
	.type		_ZN39_INTERNAL_dd94cd83_4_k_cu_dc279f4b_73864cute7productE,@object
	.size		_ZN39_INTERNAL_dd94cd83_4_k_cu_dc279f4b_73864cute7productE,(_ZN39_INTERNAL_dd94cd83_4_k_cu_dc279f4b_73864cuda3std3__45__cpo3endE - _ZN39_INTERNAL_dd94cd83_4_k_cu_dc279f4b_73864cute7productE)
_ZN39_INTERNAL_dd94cd83_4_k_cu_dc279f4b_73864cute7productE:
	.zero		1
	.type		_ZN39_INTERNAL_dd94cd83_4_k_cu_dc279f4b_73864cuda3std3__45__cpo3endE,@object
	.size		_ZN39_INTERNAL_dd94cd83_4_k_cu_dc279f4b_73864cuda3std3__45__cpo3endE,(_ZN39_INTERNAL_dd94cd83_4_k_cu_dc279f4b_73864cuda3std3__419piecewise_constructE - _ZN39_INTERNAL_dd94cd83_4_k_cu_dc279f4b_73864cuda3std3__45__cpo3endE)
_ZN39_INTERNAL_dd94cd83_4_k_cu_dc279f4b_73864cuda3std3__45__cpo3endE:
	.zero		1
	.type		_ZN39_INTERNAL_dd94cd83_4_k_cu_dc279f4b_73864cuda3std3__419piecewise_constructE,@object
	.size		_ZN39_INTERNAL_dd94cd83_4_k_cu_dc279f4b_73864cuda3std3__419piecewise_constructE,(_ZN39_INTERNAL_dd94cd83_4_k_cu_dc279f4b_73864cuda3std3__45__cpo4cendE - _ZN39_INTERNAL_dd94cd83_4_k_cu_dc279f4b_73864cuda3std3__419piecewise_constructE)
_ZN39_INTERNAL_dd94cd83_4_k_cu_dc279f4b_73864cuda3std3__419piecewise_constructE:
	.zero		1
	.type		_ZN39_INTERNAL_dd94cd83_4_k_cu_dc279f4b_73864cuda3std3__45__cpo4cendE,@object
	.size		_ZN39_INTERNAL_dd94cd83_4_k_cu_dc279f4b_73864cuda3std3__45__cpo4cendE,(_ZN39_INTERNAL_dd94cd83_4_k_cu_dc279f4b_73864cuda3std6ranges3__45__cpo4swapE - _ZN39_INTERNAL_dd94cd83_4_k_cu_dc279f4b_73864cuda3std3__45__cpo4cendE)
_ZN39_INTERNAL_dd94cd83_4_k_cu_dc279f4b_73864cuda3std3__45__cpo4cendE:
	.zero		1
	.type		_ZN39_INTERNAL_dd94cd83_4_k_cu_dc279f4b_73864cuda3std6ranges3__45__cpo4swapE,@object
	.size		_ZN39_INTERNAL_dd94cd83_4_k_cu_dc279f4b_73864cuda3std6ranges3__45__cpo4swapE,(.L_10 - _ZN39_INTERNAL_dd94cd83_4_k_cu_dc279f4b_73864cuda3std6ranges3__45__cpo4swapE)
_ZN39_INTERNAL_dd94cd83_4_k_cu_dc279f4b_73864cuda3std6ranges3__45__cpo4swapE:
	.zero		1
.L_10:


//--------------------- .nv.constant0._ZN7cutlass13device_kernelINS_4gemm6kernel13GemmUniversalIN4cute5tupleIJiiiiEEENS1_10collective13CollectiveMmaINS1_35MainloopSm100TmaUmmaWarpSpecializedILi4ELi2ELi4ENS5_IJNS4_1CILi2EEESB_NSA_ILi1EEEEEEEENS5_IJNSA_ILi128EEENSA_ILi64EEENSA_ILi32EEEEEENS_6half_tENS5_IJlSC_lEEESJ_SK_NS4_8TiledMMAINS4_8MMA_AtomIJNS4_26SM100_MMA_F16BF16_2x1SM_SSISJ_SJ_fLi128ELi64ELNS4_4UMMA5MajorE0ELSP_0ELNSO_7ScaleInE0ELSQ_0EEEEEENS4_6LayoutINS5_IJSC_SC_SC_EEENS5_IJNSA_ILi0EEESV_SV_EEEEENS5_IJNS4_10UnderscoreESY_SY_EEEEENS4_28SM100_TMA_2SM_LOAD_MULTICASTENS4_14ComposedLayoutINS4_7SwizzleILi2ELi4ELi3EEENS4_18smem_ptr_flag_bitsILi16EEENST_INS5_IJNSA_ILi8EEESH_EEENS5_IJSH_SC_EEEEEEEvNS4_8identityENS4_18SM100_TMA_2SM_LOADES1B_vS1C_EENS_8epilogue10collective18CollectiveEpilogueINS1F_23Sm100TmaWarpSpecializedILi3ELi2ELi16ELb1ELb0EEEJNS5_IJSG_SG_SH_EEENS5_IJNST_ISG_SC_EENST_INS5_IJNSA_ILi16EEESB_EEENS5_IJSC_SH_EEEEEEEESJ_SK_SJ_SK_NS1F_6fusion15FusionCallbacksIS1J_NS1R_17LinearCombinationISJ_fSJ_fLNS_15FloatRoundStyleE2EEES1K_S1Q_JEEENS4_5SM1004TMEM4LOAD26SM100_TMEM_LOAD_32dp32b16xENS4_13SM90_TMA_LOADENS12_INS13_ILi1ELi4ELi3EEES16_NST_INS5_IJS17_S1M_EEENS5_IJS1M_SC_EEEEEEENS4_39AutoVectorizingCopyWithAssumedAlignmentILi128EEENS4_14SM90_TMA_STOREES26_S28_S28_EEEvvEEEEvNT_6ParamsE --------------------------
	.section	.nv.constant0._ZN7cutlass13device_kernelINS_4gemm6kernel13GemmUniversalIN4cute5tupleIJiiiiEEENS1_10collective13CollectiveMmaINS1_35MainloopSm100TmaUmmaWarpSpecializedILi4ELi2ELi4ENS5_IJNS4_1CILi2EEESB_NSA_ILi1EEEEEEEENS5_IJNSA_ILi128EEENSA_ILi64EEENSA_ILi32EEEEEENS_6half_tENS5_IJlSC_lEEESJ_SK_NS4_8TiledMMAINS4_8MMA_AtomIJNS4_26SM100_MMA_F16BF16_2x1SM_SSISJ_SJ_fLi128ELi64ELNS4_4UMMA5MajorE0ELSP_0ELNSO_7ScaleInE0ELSQ_0EEEEEENS4_6LayoutINS5_IJSC_SC_SC_EEENS5_IJNSA_ILi0EEESV_SV_EEEEENS5_IJNS4_10UnderscoreESY_SY_EEEEENS4_28SM100_TMA_2SM_LOAD_MULTICASTENS4_14ComposedLayoutINS4_7SwizzleILi2ELi4ELi3EEENS4_18smem_ptr_flag_bitsILi16EEENST_INS5_IJNSA_ILi8EEESH_EEENS5_IJSH_SC_EEEEEEEvNS4_8identityENS4_18SM100_TMA_2SM_LOADES1B_vS1C_EENS_8epilogue10collective18CollectiveEpilogueINS1F_23Sm100TmaWarpSpecializedILi3ELi2ELi16ELb1ELb0EEEJNS5_IJSG_SG_SH_EEENS5_IJNST_ISG_SC_EENST_INS5_IJNSA_ILi16EEESB_EEENS5_IJSC_SH_EEEEEEEESJ_SK_SJ_SK_NS1F_6fusion15FusionCallbacksIS1J_NS1R_17LinearCombinationISJ_fSJ_fLNS_15FloatRoundStyleE2EEES1K_S1Q_JEEENS4_5SM1004TMEM4LOAD26SM100_TMEM_LOAD_32dp32b16xENS4_13SM90_TMA_LOADENS12_INS13_ILi1ELi4ELi3EEES16_NST_INS5_IJS17_S1M_EEENS5_IJS1M_SC_EEEEEEENS4_39AutoVectorizingCopyWithAssumedAlignmentILi128EEENS4_14SM90_TMA_STOREES26_S28_S28_EEEvvEEEEvNT_6ParamsE,"a",@progbits
	.sectionflags	@""
	.align	4
.nv.constant0._ZN7cutlass13device_kernelINS_4gemm6kernel13GemmUniversalIN4cute5tupleIJiiiiEEENS1_10collective13CollectiveMmaINS1_35MainloopSm100TmaUmmaWarpSpecializedILi4ELi2ELi4ENS5_IJNS4_1CILi2EEESB_NSA_ILi1EEEEEEEENS5_IJNSA_ILi128EEENSA_ILi64EEENSA_ILi32EEEEEENS_6half_tENS5_IJlSC_lEEESJ_SK_NS4_8TiledMMAINS4_8MMA_AtomIJNS4_26SM100_MMA_F16BF16_2x1SM_SSISJ_SJ_fLi128ELi64ELNS4_4UMMA5MajorE0ELSP_0ELNSO_7ScaleInE0ELSQ_0EEEEEENS4_6LayoutINS5_IJSC_SC_SC_EEENS5_IJNSA_ILi0EEESV_SV_EEEEENS5_IJNS4_10UnderscoreESY_SY_EEEEENS4_28SM100_TMA_2SM_LOAD_MULTICASTENS4_14ComposedLayoutINS4_7SwizzleILi2ELi4ELi3EEENS4_18smem_ptr_flag_bitsILi16EEENST_INS5_IJNSA_ILi8EEESH_EEENS5_IJSH_SC_EEEEEEEvNS4_8identityENS4_18SM100_TMA_2SM_LOADES1B_vS1C_EENS_8epilogue10collective18CollectiveEpilogueINS1F_23Sm100TmaWarpSpecializedILi3ELi2ELi16ELb1ELb0EEEJNS5_IJSG_SG_SH_EEENS5_IJNST_ISG_SC_EENST_INS5_IJNSA_ILi16EEESB_EEENS5_IJSC_SH_EEEEEEEESJ_SK_SJ_SK_NS1F_6fusion15FusionCallbacksIS1J_NS1R_17LinearCombinationISJ_fSJ_fLNS_15FloatRoundStyleE2EEES1K_S1Q_JEEENS4_5SM1004TMEM4LOAD26SM100_TMEM_LOAD_32dp32b16xENS4_13SM90_TMA_LOADENS12_INS13_ILi1ELi4ELi3EEES16_NST_INS5_IJS17_S1M_EEENS5_IJS1M_SC_EEEEEEENS4_39AutoVectorizingCopyWithAssumedAlignmentILi128EEENS4_14SM90_TMA_STOREES26_S28_S28_EEEvvEEEEvNT_6ParamsE:
	.zero		2944


//--------------------- SYMBOLS --------------------------

	.type		.nv.reservedSmem.offset0,@object
	.size		.nv.reservedSmem.offset0,0x4
	.type		.nv.reservedSmem.cap,@object
	.size		.nv.reservedSmem.cap,0x4
	.type		__assertfail,@function
